//
// Generated by NVIDIA NVVM Compiler
//
// Compiler Build ID: CL-36424714
// Cuda compilation tools, release 13.0, V13.0.88
// Based on NVVM 20.0.0
//

.version 9.0
.target sm_100
.address_size 64

	// .globl	_Z2MCPd
.func  (.param .b64 func_retval0) __internal_accurate_pow
(
	.param .b64 __internal_accurate_pow_param_0
)
;
.global .align 4 .b8 precalc_xorwow_matrix[102400];
.global .align 4 .b8 precalc_xorwow_offset_matrix[102400];
.global .align 4 .b8 mrg32k3aM1[2304];
.global .align 4 .b8 mrg32k3aM2[2304];
.global .align 4 .b8 mrg32k3aM1SubSeq[2016];
.global .align 4 .b8 mrg32k3aM2SubSeq[2016];
.global .align 4 .b8 mrg32k3aM1Seq[2304];
.global .align 4 .b8 mrg32k3aM2Seq[2304];
.const .align 8 .b8 __cr_lgamma_table[72];

.visible .entry _Z2MCPd(
	.param .u64 .ptr .align 1 _Z2MCPd_param_0
)
{
	.local .align 8 .b8 	__local_depot0[48];
	.reg .b64 	%SP;
	.reg .b64 	%SPL;
	.reg .pred 	%p<168>;
	.reg .b32 	%r<2540>;
	.reg .b32 	%f<29>;
	.reg .b64 	%rd<47>;
	.reg .b64 	%fd<95>;

	mov.u64 	%SPL, __local_depot0;
	ld.param.u64 	%rd17, [_Z2MCPd_param_0];
	add.u64 	%rd1, %SPL, 0;
	mov.u32 	%r1119, %tid.x;
	mov.u32 	%r1120, %ctaid.x;
	mov.u32 	%r1121, %ntid.x;
	mad.lo.s32 	%r1122, %r1120, %r1121, %r1119;
	cvt.s64.s32 	%rd2, %r1122;
	mov.b32 	%r1975, 1969363375;
	mov.b32 	%r1123, 1207773362;
	st.local.v2.u32 	[%rd1], {%r1123, %r1975};
	mov.b32 	%r1973, -123459836;
	mov.b32 	%r1974, 2073827711;
	st.local.v2.u32 	[%rd1+8], {%r1974, %r1973};
	mov.b32 	%r1971, 1851689907;
	mov.b32 	%r1972, -589760388;
	st.local.v2.u32 	[%rd1+16], {%r1972, %r1971};
	setp.eq.s32 	%p2, %r1122, 0;
	@%p2 bra 	$L__BB0_115;
	mov.b32 	%r1953, 0;
	mov.b32 	%r1975, 1969363375;
	mov.b32 	%r1974, 2073827711;
	mov.b32 	%r1973, -123459836;
	mov.b32 	%r1972, -589760388;
	mov.b32 	%r1971, 1851689907;
	mov.u64 	%rd45, %rd2;
$L__BB0_2:
	mov.u64 	%rd3, %rd45;
	and.b64  	%rd4, %rd3, 3;
	setp.eq.s64 	%p3, %rd4, 0;
	@%p3 bra 	$L__BB0_114;
	mul.wide.u32 	%rd19, %r1953, 3200;
	mov.u64 	%rd20, precalc_xorwow_matrix;
	add.s64 	%rd5, %rd20, %rd19;
	mov.b32 	%r1971, 0;
	mov.u32 	%r1972, %r1971;
	mov.u32 	%r1973, %r1971;
	mov.u32 	%r1974, %r1971;
	mov.u32 	%r1975, %r1971;
	mov.u32 	%r1964, %r1971;
$L__BB0_4:
	mul.wide.u32 	%rd21, %r1964, 4;
	add.s64 	%rd22, %rd1, %rd21;
	ld.local.u32 	%r18, [%rd22+4];
	shl.b32 	%r19, %r1964, 5;
	mov.b32 	%r1970, 0;
$L__BB0_5:
	.pragma "nounroll";
	shr.u32 	%r1132, %r18, %r1970;
	and.b32  	%r1133, %r1132, 1;
	setp.eq.b32 	%p4, %r1133, 1;
	not.pred 	%p5, %p4;
	add.s32 	%r1134, %r19, %r1970;
	mul.lo.s32 	%r1135, %r1134, 5;
	mul.wide.u32 	%rd23, %r1135, 4;
	add.s64 	%rd6, %rd5, %rd23;
	@%p5 bra 	$L__BB0_7;
	ld.global.u32 	%r1136, [%rd6];
	xor.b32  	%r1975, %r1975, %r1136;
	ld.global.u32 	%r1137, [%rd6+4];
	xor.b32  	%r1974, %r1974, %r1137;
	ld.global.u32 	%r1138, [%rd6+8];
	xor.b32  	%r1973, %r1973, %r1138;
	ld.global.u32 	%r1139, [%rd6+12];
	xor.b32  	%r1972, %r1972, %r1139;
	ld.global.u32 	%r1140, [%rd6+16];
	xor.b32  	%r1971, %r1971, %r1140;
$L__BB0_7:
	and.b32  	%r1142, %r1132, 2;
	setp.eq.s32 	%p6, %r1142, 0;
	@%p6 bra 	$L__BB0_9;
	ld.global.u32 	%r1143, [%rd6+20];
	xor.b32  	%r1975, %r1975, %r1143;
	ld.global.u32 	%r1144, [%rd6+24];
	xor.b32  	%r1974, %r1974, %r1144;
	ld.global.u32 	%r1145, [%rd6+28];
	xor.b32  	%r1973, %r1973, %r1145;
	ld.global.u32 	%r1146, [%rd6+32];
	xor.b32  	%r1972, %r1972, %r1146;
	ld.global.u32 	%r1147, [%rd6+36];
	xor.b32  	%r1971, %r1971, %r1147;
$L__BB0_9:
	and.b32  	%r1149, %r1132, 4;
	setp.eq.s32 	%p7, %r1149, 0;
	@%p7 bra 	$L__BB0_11;
	ld.global.u32 	%r1150, [%rd6+40];
	xor.b32  	%r1975, %r1975, %r1150;
	ld.global.u32 	%r1151, [%rd6+44];
	xor.b32  	%r1974, %r1974, %r1151;
	ld.global.u32 	%r1152, [%rd6+48];
	xor.b32  	%r1973, %r1973, %r1152;
	ld.global.u32 	%r1153, [%rd6+52];
	xor.b32  	%r1972, %r1972, %r1153;
	ld.global.u32 	%r1154, [%rd6+56];
	xor.b32  	%r1971, %r1971, %r1154;
$L__BB0_11:
	and.b32  	%r1156, %r1132, 8;
	setp.eq.s32 	%p8, %r1156, 0;
	@%p8 bra 	$L__BB0_13;
	ld.global.u32 	%r1157, [%rd6+60];
	xor.b32  	%r1975, %r1975, %r1157;
	ld.global.u32 	%r1158, [%rd6+64];
	xor.b32  	%r1974, %r1974, %r1158;
	ld.global.u32 	%r1159, [%rd6+68];
	xor.b32  	%r1973, %r1973, %r1159;
	ld.global.u32 	%r1160, [%rd6+72];
	xor.b32  	%r1972, %r1972, %r1160;
	ld.global.u32 	%r1161, [%rd6+76];
	xor.b32  	%r1971, %r1971, %r1161;
$L__BB0_13:
	and.b32  	%r1163, %r1132, 16;
	setp.eq.s32 	%p9, %r1163, 0;
	@%p9 bra 	$L__BB0_15;
	ld.global.u32 	%r1164, [%rd6+80];
	xor.b32  	%r1975, %r1975, %r1164;
	ld.global.u32 	%r1165, [%rd6+84];
	xor.b32  	%r1974, %r1974, %r1165;
	ld.global.u32 	%r1166, [%rd6+88];
	xor.b32  	%r1973, %r1973, %r1166;
	ld.global.u32 	%r1167, [%rd6+92];
	xor.b32  	%r1972, %r1972, %r1167;
	ld.global.u32 	%r1168, [%rd6+96];
	xor.b32  	%r1971, %r1971, %r1168;
$L__BB0_15:
	and.b32  	%r1170, %r1132, 32;
	setp.eq.s32 	%p10, %r1170, 0;
	@%p10 bra 	$L__BB0_17;
	ld.global.u32 	%r1171, [%rd6+100];
	xor.b32  	%r1975, %r1975, %r1171;
	ld.global.u32 	%r1172, [%rd6+104];
	xor.b32  	%r1974, %r1974, %r1172;
	ld.global.u32 	%r1173, [%rd6+108];
	xor.b32  	%r1973, %r1973, %r1173;
	ld.global.u32 	%r1174, [%rd6+112];
	xor.b32  	%r1972, %r1972, %r1174;
	ld.global.u32 	%r1175, [%rd6+116];
	xor.b32  	%r1971, %r1971, %r1175;
$L__BB0_17:
	and.b32  	%r1177, %r1132, 64;
	setp.eq.s32 	%p11, %r1177, 0;
	@%p11 bra 	$L__BB0_19;
	ld.global.u32 	%r1178, [%rd6+120];
	xor.b32  	%r1975, %r1975, %r1178;
	ld.global.u32 	%r1179, [%rd6+124];
	xor.b32  	%r1974, %r1974, %r1179;
	ld.global.u32 	%r1180, [%rd6+128];
	xor.b32  	%r1973, %r1973, %r1180;
	ld.global.u32 	%r1181, [%rd6+132];
	xor.b32  	%r1972, %r1972, %r1181;
	ld.global.u32 	%r1182, [%rd6+136];
	xor.b32  	%r1971, %r1971, %r1182;
$L__BB0_19:
	and.b32  	%r1184, %r1132, 128;
	setp.eq.s32 	%p12, %r1184, 0;
	@%p12 bra 	$L__BB0_21;
	ld.global.u32 	%r1185, [%rd6+140];
	xor.b32  	%r1975, %r1975, %r1185;
	ld.global.u32 	%r1186, [%rd6+144];
	xor.b32  	%r1974, %r1974, %r1186;
	ld.global.u32 	%r1187, [%rd6+148];
	xor.b32  	%r1973, %r1973, %r1187;
	ld.global.u32 	%r1188, [%rd6+152];
	xor.b32  	%r1972, %r1972, %r1188;
	ld.global.u32 	%r1189, [%rd6+156];
	xor.b32  	%r1971, %r1971, %r1189;
$L__BB0_21:
	and.b32  	%r1191, %r1132, 256;
	setp.eq.s32 	%p13, %r1191, 0;
	@%p13 bra 	$L__BB0_23;
	ld.global.u32 	%r1192, [%rd6+160];
	xor.b32  	%r1975, %r1975, %r1192;
	ld.global.u32 	%r1193, [%rd6+164];
	xor.b32  	%r1974, %r1974, %r1193;
	ld.global.u32 	%r1194, [%rd6+168];
	xor.b32  	%r1973, %r1973, %r1194;
	ld.global.u32 	%r1195, [%rd6+172];
	xor.b32  	%r1972, %r1972, %r1195;
	ld.global.u32 	%r1196, [%rd6+176];
	xor.b32  	%r1971, %r1971, %r1196;
$L__BB0_23:
	and.b32  	%r1198, %r1132, 512;
	setp.eq.s32 	%p14, %r1198, 0;
	@%p14 bra 	$L__BB0_25;
	ld.global.u32 	%r1199, [%rd6+180];
	xor.b32  	%r1975, %r1975, %r1199;
	ld.global.u32 	%r1200, [%rd6+184];
	xor.b32  	%r1974, %r1974, %r1200;
	ld.global.u32 	%r1201, [%rd6+188];
	xor.b32  	%r1973, %r1973, %r1201;
	ld.global.u32 	%r1202, [%rd6+192];
	xor.b32  	%r1972, %r1972, %r1202;
	ld.global.u32 	%r1203, [%rd6+196];
	xor.b32  	%r1971, %r1971, %r1203;
$L__BB0_25:
	and.b32  	%r1205, %r1132, 1024;
	setp.eq.s32 	%p15, %r1205, 0;
	@%p15 bra 	$L__BB0_27;
	ld.global.u32 	%r1206, [%rd6+200];
	xor.b32  	%r1975, %r1975, %r1206;
	ld.global.u32 	%r1207, [%rd6+204];
	xor.b32  	%r1974, %r1974, %r1207;
	ld.global.u32 	%r1208, [%rd6+208];
	xor.b32  	%r1973, %r1973, %r1208;
	ld.global.u32 	%r1209, [%rd6+212];
	xor.b32  	%r1972, %r1972, %r1209;
	ld.global.u32 	%r1210, [%rd6+216];
	xor.b32  	%r1971, %r1971, %r1210;
$L__BB0_27:
	and.b32  	%r1212, %r1132, 2048;
	setp.eq.s32 	%p16, %r1212, 0;
	@%p16 bra 	$L__BB0_29;
	ld.global.u32 	%r1213, [%rd6+220];
	xor.b32  	%r1975, %r1975, %r1213;
	ld.global.u32 	%r1214, [%rd6+224];
	xor.b32  	%r1974, %r1974, %r1214;
	ld.global.u32 	%r1215, [%rd6+228];
	xor.b32  	%r1973, %r1973, %r1215;
	ld.global.u32 	%r1216, [%rd6+232];
	xor.b32  	%r1972, %r1972, %r1216;
	ld.global.u32 	%r1217, [%rd6+236];
	xor.b32  	%r1971, %r1971, %r1217;
$L__BB0_29:
	and.b32  	%r1219, %r1132, 4096;
	setp.eq.s32 	%p17, %r1219, 0;
	@%p17 bra 	$L__BB0_31;
	ld.global.u32 	%r1220, [%rd6+240];
	xor.b32  	%r1975, %r1975, %r1220;
	ld.global.u32 	%r1221, [%rd6+244];
	xor.b32  	%r1974, %r1974, %r1221;
	ld.global.u32 	%r1222, [%rd6+248];
	xor.b32  	%r1973, %r1973, %r1222;
	ld.global.u32 	%r1223, [%rd6+252];
	xor.b32  	%r1972, %r1972, %r1223;
	ld.global.u32 	%r1224, [%rd6+256];
	xor.b32  	%r1971, %r1971, %r1224;
$L__BB0_31:
	and.b32  	%r1226, %r1132, 8192;
	setp.eq.s32 	%p18, %r1226, 0;
	@%p18 bra 	$L__BB0_33;
	ld.global.u32 	%r1227, [%rd6+260];
	xor.b32  	%r1975, %r1975, %r1227;
	ld.global.u32 	%r1228, [%rd6+264];
	xor.b32  	%r1974, %r1974, %r1228;
	ld.global.u32 	%r1229, [%rd6+268];
	xor.b32  	%r1973, %r1973, %r1229;
	ld.global.u32 	%r1230, [%rd6+272];
	xor.b32  	%r1972, %r1972, %r1230;
	ld.global.u32 	%r1231, [%rd6+276];
	xor.b32  	%r1971, %r1971, %r1231;
$L__BB0_33:
	and.b32  	%r1233, %r1132, 16384;
	setp.eq.s32 	%p19, %r1233, 0;
	@%p19 bra 	$L__BB0_35;
	ld.global.u32 	%r1234, [%rd6+280];
	xor.b32  	%r1975, %r1975, %r1234;
	ld.global.u32 	%r1235, [%rd6+284];
	xor.b32  	%r1974, %r1974, %r1235;
	ld.global.u32 	%r1236, [%rd6+288];
	xor.b32  	%r1973, %r1973, %r1236;
	ld.global.u32 	%r1237, [%rd6+292];
	xor.b32  	%r1972, %r1972, %r1237;
	ld.global.u32 	%r1238, [%rd6+296];
	xor.b32  	%r1971, %r1971, %r1238;
$L__BB0_35:
	and.b32  	%r1240, %r1132, 32768;
	setp.eq.s32 	%p20, %r1240, 0;
	@%p20 bra 	$L__BB0_37;
	ld.global.u32 	%r1241, [%rd6+300];
	xor.b32  	%r1975, %r1975, %r1241;
	ld.global.u32 	%r1242, [%rd6+304];
	xor.b32  	%r1974, %r1974, %r1242;
	ld.global.u32 	%r1243, [%rd6+308];
	xor.b32  	%r1973, %r1973, %r1243;
	ld.global.u32 	%r1244, [%rd6+312];
	xor.b32  	%r1972, %r1972, %r1244;
	ld.global.u32 	%r1245, [%rd6+316];
	xor.b32  	%r1971, %r1971, %r1245;
$L__BB0_37:
	add.s32 	%r1970, %r1970, 16;
	setp.ne.s32 	%p21, %r1970, 32;
	@%p21 bra 	$L__BB0_5;
	mad.lo.s32 	%r1246, %r1964, -31, %r19;
	add.s32 	%r1964, %r1246, 1;
	setp.ne.s32 	%p22, %r1964, 5;
	@%p22 bra 	$L__BB0_4;
	st.local.u32 	[%rd1+4], %r1975;
	st.local.v2.u32 	[%rd1+8], {%r1974, %r1973};
	st.local.v2.u32 	[%rd1+16], {%r1972, %r1971};
	setp.eq.s64 	%p23, %rd4, 1;
	@%p23 bra 	$L__BB0_114;
	mov.b32 	%r1971, 0;
	mov.u32 	%r1972, %r1971;
	mov.u32 	%r1973, %r1971;
	mov.u32 	%r1974, %r1971;
	mov.u32 	%r1975, %r1971;
	mov.u32 	%r2056, %r1971;
$L__BB0_41:
	mul.wide.u32 	%rd24, %r2056, 4;
	add.s64 	%rd25, %rd1, %rd24;
	ld.local.u32 	%r194, [%rd25+4];
	shl.b32 	%r195, %r2056, 5;
	mov.b32 	%r2062, 0;
$L__BB0_42:
	.pragma "nounroll";
	shr.u32 	%r1249, %r194, %r2062;
	and.b32  	%r1250, %r1249, 1;
	setp.eq.b32 	%p24, %r1250, 1;
	not.pred 	%p25, %p24;
	add.s32 	%r1251, %r195, %r2062;
	mul.lo.s32 	%r1252, %r1251, 5;
	mul.wide.u32 	%rd26, %r1252, 4;
	add.s64 	%rd7, %rd5, %rd26;
	@%p25 bra 	$L__BB0_44;
	ld.global.u32 	%r1253, [%rd7];
	xor.b32  	%r1975, %r1975, %r1253;
	ld.global.u32 	%r1254, [%rd7+4];
	xor.b32  	%r1974, %r1974, %r1254;
	ld.global.u32 	%r1255, [%rd7+8];
	xor.b32  	%r1973, %r1973, %r1255;
	ld.global.u32 	%r1256, [%rd7+12];
	xor.b32  	%r1972, %r1972, %r1256;
	ld.global.u32 	%r1257, [%rd7+16];
	xor.b32  	%r1971, %r1971, %r1257;
$L__BB0_44:
	and.b32  	%r1259, %r1249, 2;
	setp.eq.s32 	%p26, %r1259, 0;
	@%p26 bra 	$L__BB0_46;
	ld.global.u32 	%r1260, [%rd7+20];
	xor.b32  	%r1975, %r1975, %r1260;
	ld.global.u32 	%r1261, [%rd7+24];
	xor.b32  	%r1974, %r1974, %r1261;
	ld.global.u32 	%r1262, [%rd7+28];
	xor.b32  	%r1973, %r1973, %r1262;
	ld.global.u32 	%r1263, [%rd7+32];
	xor.b32  	%r1972, %r1972, %r1263;
	ld.global.u32 	%r1264, [%rd7+36];
	xor.b32  	%r1971, %r1971, %r1264;
$L__BB0_46:
	and.b32  	%r1266, %r1249, 4;
	setp.eq.s32 	%p27, %r1266, 0;
	@%p27 bra 	$L__BB0_48;
	ld.global.u32 	%r1267, [%rd7+40];
	xor.b32  	%r1975, %r1975, %r1267;
	ld.global.u32 	%r1268, [%rd7+44];
	xor.b32  	%r1974, %r1974, %r1268;
	ld.global.u32 	%r1269, [%rd7+48];
	xor.b32  	%r1973, %r1973, %r1269;
	ld.global.u32 	%r1270, [%rd7+52];
	xor.b32  	%r1972, %r1972, %r1270;
	ld.global.u32 	%r1271, [%rd7+56];
	xor.b32  	%r1971, %r1971, %r1271;
$L__BB0_48:
	and.b32  	%r1273, %r1249, 8;
	setp.eq.s32 	%p28, %r1273, 0;
	@%p28 bra 	$L__BB0_50;
	ld.global.u32 	%r1274, [%rd7+60];
	xor.b32  	%r1975, %r1975, %r1274;
	ld.global.u32 	%r1275, [%rd7+64];
	xor.b32  	%r1974, %r1974, %r1275;
	ld.global.u32 	%r1276, [%rd7+68];
	xor.b32  	%r1973, %r1973, %r1276;
	ld.global.u32 	%r1277, [%rd7+72];
	xor.b32  	%r1972, %r1972, %r1277;
	ld.global.u32 	%r1278, [%rd7+76];
	xor.b32  	%r1971, %r1971, %r1278;
$L__BB0_50:
	and.b32  	%r1280, %r1249, 16;
	setp.eq.s32 	%p29, %r1280, 0;
	@%p29 bra 	$L__BB0_52;
	ld.global.u32 	%r1281, [%rd7+80];
	xor.b32  	%r1975, %r1975, %r1281;
	ld.global.u32 	%r1282, [%rd7+84];
	xor.b32  	%r1974, %r1974, %r1282;
	ld.global.u32 	%r1283, [%rd7+88];
	xor.b32  	%r1973, %r1973, %r1283;
	ld.global.u32 	%r1284, [%rd7+92];
	xor.b32  	%r1972, %r1972, %r1284;
	ld.global.u32 	%r1285, [%rd7+96];
	xor.b32  	%r1971, %r1971, %r1285;
$L__BB0_52:
	and.b32  	%r1287, %r1249, 32;
	setp.eq.s32 	%p30, %r1287, 0;
	@%p30 bra 	$L__BB0_54;
	ld.global.u32 	%r1288, [%rd7+100];
	xor.b32  	%r1975, %r1975, %r1288;
	ld.global.u32 	%r1289, [%rd7+104];
	xor.b32  	%r1974, %r1974, %r1289;
	ld.global.u32 	%r1290, [%rd7+108];
	xor.b32  	%r1973, %r1973, %r1290;
	ld.global.u32 	%r1291, [%rd7+112];
	xor.b32  	%r1972, %r1972, %r1291;
	ld.global.u32 	%r1292, [%rd7+116];
	xor.b32  	%r1971, %r1971, %r1292;
$L__BB0_54:
	and.b32  	%r1294, %r1249, 64;
	setp.eq.s32 	%p31, %r1294, 0;
	@%p31 bra 	$L__BB0_56;
	ld.global.u32 	%r1295, [%rd7+120];
	xor.b32  	%r1975, %r1975, %r1295;
	ld.global.u32 	%r1296, [%rd7+124];
	xor.b32  	%r1974, %r1974, %r1296;
	ld.global.u32 	%r1297, [%rd7+128];
	xor.b32  	%r1973, %r1973, %r1297;
	ld.global.u32 	%r1298, [%rd7+132];
	xor.b32  	%r1972, %r1972, %r1298;
	ld.global.u32 	%r1299, [%rd7+136];
	xor.b32  	%r1971, %r1971, %r1299;
$L__BB0_56:
	and.b32  	%r1301, %r1249, 128;
	setp.eq.s32 	%p32, %r1301, 0;
	@%p32 bra 	$L__BB0_58;
	ld.global.u32 	%r1302, [%rd7+140];
	xor.b32  	%r1975, %r1975, %r1302;
	ld.global.u32 	%r1303, [%rd7+144];
	xor.b32  	%r1974, %r1974, %r1303;
	ld.global.u32 	%r1304, [%rd7+148];
	xor.b32  	%r1973, %r1973, %r1304;
	ld.global.u32 	%r1305, [%rd7+152];
	xor.b32  	%r1972, %r1972, %r1305;
	ld.global.u32 	%r1306, [%rd7+156];
	xor.b32  	%r1971, %r1971, %r1306;
$L__BB0_58:
	and.b32  	%r1308, %r1249, 256;
	setp.eq.s32 	%p33, %r1308, 0;
	@%p33 bra 	$L__BB0_60;
	ld.global.u32 	%r1309, [%rd7+160];
	xor.b32  	%r1975, %r1975, %r1309;
	ld.global.u32 	%r1310, [%rd7+164];
	xor.b32  	%r1974, %r1974, %r1310;
	ld.global.u32 	%r1311, [%rd7+168];
	xor.b32  	%r1973, %r1973, %r1311;
	ld.global.u32 	%r1312, [%rd7+172];
	xor.b32  	%r1972, %r1972, %r1312;
	ld.global.u32 	%r1313, [%rd7+176];
	xor.b32  	%r1971, %r1971, %r1313;
$L__BB0_60:
	and.b32  	%r1315, %r1249, 512;
	setp.eq.s32 	%p34, %r1315, 0;
	@%p34 bra 	$L__BB0_62;
	ld.global.u32 	%r1316, [%rd7+180];
	xor.b32  	%r1975, %r1975, %r1316;
	ld.global.u32 	%r1317, [%rd7+184];
	xor.b32  	%r1974, %r1974, %r1317;
	ld.global.u32 	%r1318, [%rd7+188];
	xor.b32  	%r1973, %r1973, %r1318;
	ld.global.u32 	%r1319, [%rd7+192];
	xor.b32  	%r1972, %r1972, %r1319;
	ld.global.u32 	%r1320, [%rd7+196];
	xor.b32  	%r1971, %r1971, %r1320;
$L__BB0_62:
	and.b32  	%r1322, %r1249, 1024;
	setp.eq.s32 	%p35, %r1322, 0;
	@%p35 bra 	$L__BB0_64;
	ld.global.u32 	%r1323, [%rd7+200];
	xor.b32  	%r1975, %r1975, %r1323;
	ld.global.u32 	%r1324, [%rd7+204];
	xor.b32  	%r1974, %r1974, %r1324;
	ld.global.u32 	%r1325, [%rd7+208];
	xor.b32  	%r1973, %r1973, %r1325;
	ld.global.u32 	%r1326, [%rd7+212];
	xor.b32  	%r1972, %r1972, %r1326;
	ld.global.u32 	%r1327, [%rd7+216];
	xor.b32  	%r1971, %r1971, %r1327;
$L__BB0_64:
	and.b32  	%r1329, %r1249, 2048;
	setp.eq.s32 	%p36, %r1329, 0;
	@%p36 bra 	$L__BB0_66;
	ld.global.u32 	%r1330, [%rd7+220];
	xor.b32  	%r1975, %r1975, %r1330;
	ld.global.u32 	%r1331, [%rd7+224];
	xor.b32  	%r1974, %r1974, %r1331;
	ld.global.u32 	%r1332, [%rd7+228];
	xor.b32  	%r1973, %r1973, %r1332;
	ld.global.u32 	%r1333, [%rd7+232];
	xor.b32  	%r1972, %r1972, %r1333;
	ld.global.u32 	%r1334, [%rd7+236];
	xor.b32  	%r1971, %r1971, %r1334;
$L__BB0_66:
	and.b32  	%r1336, %r1249, 4096;
	setp.eq.s32 	%p37, %r1336, 0;
	@%p37 bra 	$L__BB0_68;
	ld.global.u32 	%r1337, [%rd7+240];
	xor.b32  	%r1975, %r1975, %r1337;
	ld.global.u32 	%r1338, [%rd7+244];
	xor.b32  	%r1974, %r1974, %r1338;
	ld.global.u32 	%r1339, [%rd7+248];
	xor.b32  	%r1973, %r1973, %r1339;
	ld.global.u32 	%r1340, [%rd7+252];
	xor.b32  	%r1972, %r1972, %r1340;
	ld.global.u32 	%r1341, [%rd7+256];
	xor.b32  	%r1971, %r1971, %r1341;
$L__BB0_68:
	and.b32  	%r1343, %r1249, 8192;
	setp.eq.s32 	%p38, %r1343, 0;
	@%p38 bra 	$L__BB0_70;
	ld.global.u32 	%r1344, [%rd7+260];
	xor.b32  	%r1975, %r1975, %r1344;
	ld.global.u32 	%r1345, [%rd7+264];
	xor.b32  	%r1974, %r1974, %r1345;
	ld.global.u32 	%r1346, [%rd7+268];
	xor.b32  	%r1973, %r1973, %r1346;
	ld.global.u32 	%r1347, [%rd7+272];
	xor.b32  	%r1972, %r1972, %r1347;
	ld.global.u32 	%r1348, [%rd7+276];
	xor.b32  	%r1971, %r1971, %r1348;
$L__BB0_70:
	and.b32  	%r1350, %r1249, 16384;
	setp.eq.s32 	%p39, %r1350, 0;
	@%p39 bra 	$L__BB0_72;
	ld.global.u32 	%r1351, [%rd7+280];
	xor.b32  	%r1975, %r1975, %r1351;
	ld.global.u32 	%r1352, [%rd7+284];
	xor.b32  	%r1974, %r1974, %r1352;
	ld.global.u32 	%r1353, [%rd7+288];
	xor.b32  	%r1973, %r1973, %r1353;
	ld.global.u32 	%r1354, [%rd7+292];
	xor.b32  	%r1972, %r1972, %r1354;
	ld.global.u32 	%r1355, [%rd7+296];
	xor.b32  	%r1971, %r1971, %r1355;
$L__BB0_72:
	and.b32  	%r1357, %r1249, 32768;
	setp.eq.s32 	%p40, %r1357, 0;
	@%p40 bra 	$L__BB0_74;
	ld.global.u32 	%r1358, [%rd7+300];
	xor.b32  	%r1975, %r1975, %r1358;
	ld.global.u32 	%r1359, [%rd7+304];
	xor.b32  	%r1974, %r1974, %r1359;
	ld.global.u32 	%r1360, [%rd7+308];
	xor.b32  	%r1973, %r1973, %r1360;
	ld.global.u32 	%r1361, [%rd7+312];
	xor.b32  	%r1972, %r1972, %r1361;
	ld.global.u32 	%r1362, [%rd7+316];
	xor.b32  	%r1971, %r1971, %r1362;
$L__BB0_74:
	add.s32 	%r2062, %r2062, 16;
	setp.ne.s32 	%p41, %r2062, 32;
	@%p41 bra 	$L__BB0_42;
	mad.lo.s32 	%r1363, %r2056, -31, %r195;
	add.s32 	%r2056, %r1363, 1;
	setp.ne.s32 	%p42, %r2056, 5;
	@%p42 bra 	$L__BB0_41;
	st.local.u32 	[%rd1+4], %r1975;
	st.local.v2.u32 	[%rd1+8], {%r1974, %r1973};
	st.local.v2.u32 	[%rd1+16], {%r1972, %r1971};
	setp.ne.s64 	%p43, %rd4, 3;
	@%p43 bra 	$L__BB0_114;
	mov.b32 	%r1971, 0;
	mov.u32 	%r1972, %r1971;
	mov.u32 	%r1973, %r1971;
	mov.u32 	%r1974, %r1971;
	mov.u32 	%r1975, %r1971;
	mov.u32 	%r2148, %r1971;
$L__BB0_78:
	mul.wide.u32 	%rd27, %r2148, 4;
	add.s64 	%rd28, %rd1, %rd27;
	ld.local.u32 	%r370, [%rd28+4];
	shl.b32 	%r371, %r2148, 5;
	mov.b32 	%r2154, 0;
$L__BB0_79:
	.pragma "nounroll";
	shr.u32 	%r1366, %r370, %r2154;
	and.b32  	%r1367, %r1366, 1;
	setp.eq.b32 	%p44, %r1367, 1;
	not.pred 	%p45, %p44;
	add.s32 	%r1368, %r371, %r2154;
	mul.lo.s32 	%r1369, %r1368, 5;
	mul.wide.u32 	%rd29, %r1369, 4;
	add.s64 	%rd8, %rd5, %rd29;
	@%p45 bra 	$L__BB0_81;
	ld.global.u32 	%r1370, [%rd8];
	xor.b32  	%r1975, %r1975, %r1370;
	ld.global.u32 	%r1371, [%rd8+4];
	xor.b32  	%r1974, %r1974, %r1371;
	ld.global.u32 	%r1372, [%rd8+8];
	xor.b32  	%r1973, %r1973, %r1372;
	ld.global.u32 	%r1373, [%rd8+12];
	xor.b32  	%r1972, %r1972, %r1373;
	ld.global.u32 	%r1374, [%rd8+16];
	xor.b32  	%r1971, %r1971, %r1374;
$L__BB0_81:
	and.b32  	%r1376, %r1366, 2;
	setp.eq.s32 	%p46, %r1376, 0;
	@%p46 bra 	$L__BB0_83;
	ld.global.u32 	%r1377, [%rd8+20];
	xor.b32  	%r1975, %r1975, %r1377;
	ld.global.u32 	%r1378, [%rd8+24];
	xor.b32  	%r1974, %r1974, %r1378;
	ld.global.u32 	%r1379, [%rd8+28];
	xor.b32  	%r1973, %r1973, %r1379;
	ld.global.u32 	%r1380, [%rd8+32];
	xor.b32  	%r1972, %r1972, %r1380;
	ld.global.u32 	%r1381, [%rd8+36];
	xor.b32  	%r1971, %r1971, %r1381;
$L__BB0_83:
	and.b32  	%r1383, %r1366, 4;
	setp.eq.s32 	%p47, %r1383, 0;
	@%p47 bra 	$L__BB0_85;
	ld.global.u32 	%r1384, [%rd8+40];
	xor.b32  	%r1975, %r1975, %r1384;
	ld.global.u32 	%r1385, [%rd8+44];
	xor.b32  	%r1974, %r1974, %r1385;
	ld.global.u32 	%r1386, [%rd8+48];
	xor.b32  	%r1973, %r1973, %r1386;
	ld.global.u32 	%r1387, [%rd8+52];
	xor.b32  	%r1972, %r1972, %r1387;
	ld.global.u32 	%r1388, [%rd8+56];
	xor.b32  	%r1971, %r1971, %r1388;
$L__BB0_85:
	and.b32  	%r1390, %r1366, 8;
	setp.eq.s32 	%p48, %r1390, 0;
	@%p48 bra 	$L__BB0_87;
	ld.global.u32 	%r1391, [%rd8+60];
	xor.b32  	%r1975, %r1975, %r1391;
	ld.global.u32 	%r1392, [%rd8+64];
	xor.b32  	%r1974, %r1974, %r1392;
	ld.global.u32 	%r1393, [%rd8+68];
	xor.b32  	%r1973, %r1973, %r1393;
	ld.global.u32 	%r1394, [%rd8+72];
	xor.b32  	%r1972, %r1972, %r1394;
	ld.global.u32 	%r1395, [%rd8+76];
	xor.b32  	%r1971, %r1971, %r1395;
$L__BB0_87:
	and.b32  	%r1397, %r1366, 16;
	setp.eq.s32 	%p49, %r1397, 0;
	@%p49 bra 	$L__BB0_89;
	ld.global.u32 	%r1398, [%rd8+80];
	xor.b32  	%r1975, %r1975, %r1398;
	ld.global.u32 	%r1399, [%rd8+84];
	xor.b32  	%r1974, %r1974, %r1399;
	ld.global.u32 	%r1400, [%rd8+88];
	xor.b32  	%r1973, %r1973, %r1400;
	ld.global.u32 	%r1401, [%rd8+92];
	xor.b32  	%r1972, %r1972, %r1401;
	ld.global.u32 	%r1402, [%rd8+96];
	xor.b32  	%r1971, %r1971, %r1402;
$L__BB0_89:
	and.b32  	%r1404, %r1366, 32;
	setp.eq.s32 	%p50, %r1404, 0;
	@%p50 bra 	$L__BB0_91;
	ld.global.u32 	%r1405, [%rd8+100];
	xor.b32  	%r1975, %r1975, %r1405;
	ld.global.u32 	%r1406, [%rd8+104];
	xor.b32  	%r1974, %r1974, %r1406;
	ld.global.u32 	%r1407, [%rd8+108];
	xor.b32  	%r1973, %r1973, %r1407;
	ld.global.u32 	%r1408, [%rd8+112];
	xor.b32  	%r1972, %r1972, %r1408;
	ld.global.u32 	%r1409, [%rd8+116];
	xor.b32  	%r1971, %r1971, %r1409;
$L__BB0_91:
	and.b32  	%r1411, %r1366, 64;
	setp.eq.s32 	%p51, %r1411, 0;
	@%p51 bra 	$L__BB0_93;
	ld.global.u32 	%r1412, [%rd8+120];
	xor.b32  	%r1975, %r1975, %r1412;
	ld.global.u32 	%r1413, [%rd8+124];
	xor.b32  	%r1974, %r1974, %r1413;
	ld.global.u32 	%r1414, [%rd8+128];
	xor.b32  	%r1973, %r1973, %r1414;
	ld.global.u32 	%r1415, [%rd8+132];
	xor.b32  	%r1972, %r1972, %r1415;
	ld.global.u32 	%r1416, [%rd8+136];
	xor.b32  	%r1971, %r1971, %r1416;
$L__BB0_93:
	and.b32  	%r1418, %r1366, 128;
	setp.eq.s32 	%p52, %r1418, 0;
	@%p52 bra 	$L__BB0_95;
	ld.global.u32 	%r1419, [%rd8+140];
	xor.b32  	%r1975, %r1975, %r1419;
	ld.global.u32 	%r1420, [%rd8+144];
	xor.b32  	%r1974, %r1974, %r1420;
	ld.global.u32 	%r1421, [%rd8+148];
	xor.b32  	%r1973, %r1973, %r1421;
	ld.global.u32 	%r1422, [%rd8+152];
	xor.b32  	%r1972, %r1972, %r1422;
	ld.global.u32 	%r1423, [%rd8+156];
	xor.b32  	%r1971, %r1971, %r1423;
$L__BB0_95:
	and.b32  	%r1425, %r1366, 256;
	setp.eq.s32 	%p53, %r1425, 0;
	@%p53 bra 	$L__BB0_97;
	ld.global.u32 	%r1426, [%rd8+160];
	xor.b32  	%r1975, %r1975, %r1426;
	ld.global.u32 	%r1427, [%rd8+164];
	xor.b32  	%r1974, %r1974, %r1427;
	ld.global.u32 	%r1428, [%rd8+168];
	xor.b32  	%r1973, %r1973, %r1428;
	ld.global.u32 	%r1429, [%rd8+172];
	xor.b32  	%r1972, %r1972, %r1429;
	ld.global.u32 	%r1430, [%rd8+176];
	xor.b32  	%r1971, %r1971, %r1430;
$L__BB0_97:
	and.b32  	%r1432, %r1366, 512;
	setp.eq.s32 	%p54, %r1432, 0;
	@%p54 bra 	$L__BB0_99;
	ld.global.u32 	%r1433, [%rd8+180];
	xor.b32  	%r1975, %r1975, %r1433;
	ld.global.u32 	%r1434, [%rd8+184];
	xor.b32  	%r1974, %r1974, %r1434;
	ld.global.u32 	%r1435, [%rd8+188];
	xor.b32  	%r1973, %r1973, %r1435;
	ld.global.u32 	%r1436, [%rd8+192];
	xor.b32  	%r1972, %r1972, %r1436;
	ld.global.u32 	%r1437, [%rd8+196];
	xor.b32  	%r1971, %r1971, %r1437;
$L__BB0_99:
	and.b32  	%r1439, %r1366, 1024;
	setp.eq.s32 	%p55, %r1439, 0;
	@%p55 bra 	$L__BB0_101;
	ld.global.u32 	%r1440, [%rd8+200];
	xor.b32  	%r1975, %r1975, %r1440;
	ld.global.u32 	%r1441, [%rd8+204];
	xor.b32  	%r1974, %r1974, %r1441;
	ld.global.u32 	%r1442, [%rd8+208];
	xor.b32  	%r1973, %r1973, %r1442;
	ld.global.u32 	%r1443, [%rd8+212];
	xor.b32  	%r1972, %r1972, %r1443;
	ld.global.u32 	%r1444, [%rd8+216];
	xor.b32  	%r1971, %r1971, %r1444;
$L__BB0_101:
	and.b32  	%r1446, %r1366, 2048;
	setp.eq.s32 	%p56, %r1446, 0;
	@%p56 bra 	$L__BB0_103;
	ld.global.u32 	%r1447, [%rd8+220];
	xor.b32  	%r1975, %r1975, %r1447;
	ld.global.u32 	%r1448, [%rd8+224];
	xor.b32  	%r1974, %r1974, %r1448;
	ld.global.u32 	%r1449, [%rd8+228];
	xor.b32  	%r1973, %r1973, %r1449;
	ld.global.u32 	%r1450, [%rd8+232];
	xor.b32  	%r1972, %r1972, %r1450;
	ld.global.u32 	%r1451, [%rd8+236];
	xor.b32  	%r1971, %r1971, %r1451;
$L__BB0_103:
	and.b32  	%r1453, %r1366, 4096;
	setp.eq.s32 	%p57, %r1453, 0;
	@%p57 bra 	$L__BB0_105;
	ld.global.u32 	%r1454, [%rd8+240];
	xor.b32  	%r1975, %r1975, %r1454;
	ld.global.u32 	%r1455, [%rd8+244];
	xor.b32  	%r1974, %r1974, %r1455;
	ld.global.u32 	%r1456, [%rd8+248];
	xor.b32  	%r1973, %r1973, %r1456;
	ld.global.u32 	%r1457, [%rd8+252];
	xor.b32  	%r1972, %r1972, %r1457;
	ld.global.u32 	%r1458, [%rd8+256];
	xor.b32  	%r1971, %r1971, %r1458;
$L__BB0_105:
	and.b32  	%r1460, %r1366, 8192;
	setp.eq.s32 	%p58, %r1460, 0;
	@%p58 bra 	$L__BB0_107;
	ld.global.u32 	%r1461, [%rd8+260];
	xor.b32  	%r1975, %r1975, %r1461;
	ld.global.u32 	%r1462, [%rd8+264];
	xor.b32  	%r1974, %r1974, %r1462;
	ld.global.u32 	%r1463, [%rd8+268];
	xor.b32  	%r1973, %r1973, %r1463;
	ld.global.u32 	%r1464, [%rd8+272];
	xor.b32  	%r1972, %r1972, %r1464;
	ld.global.u32 	%r1465, [%rd8+276];
	xor.b32  	%r1971, %r1971, %r1465;
$L__BB0_107:
	and.b32  	%r1467, %r1366, 16384;
	setp.eq.s32 	%p59, %r1467, 0;
	@%p59 bra 	$L__BB0_109;
	ld.global.u32 	%r1468, [%rd8+280];
	xor.b32  	%r1975, %r1975, %r1468;
	ld.global.u32 	%r1469, [%rd8+284];
	xor.b32  	%r1974, %r1974, %r1469;
	ld.global.u32 	%r1470, [%rd8+288];
	xor.b32  	%r1973, %r1973, %r1470;
	ld.global.u32 	%r1471, [%rd8+292];
	xor.b32  	%r1972, %r1972, %r1471;
	ld.global.u32 	%r1472, [%rd8+296];
	xor.b32  	%r1971, %r1971, %r1472;
$L__BB0_109:
	and.b32  	%r1474, %r1366, 32768;
	setp.eq.s32 	%p60, %r1474, 0;
	@%p60 bra 	$L__BB0_111;
	ld.global.u32 	%r1475, [%rd8+300];
	xor.b32  	%r1975, %r1975, %r1475;
	ld.global.u32 	%r1476, [%rd8+304];
	xor.b32  	%r1974, %r1974, %r1476;
	ld.global.u32 	%r1477, [%rd8+308];
	xor.b32  	%r1973, %r1973, %r1477;
	ld.global.u32 	%r1478, [%rd8+312];
	xor.b32  	%r1972, %r1972, %r1478;
	ld.global.u32 	%r1479, [%rd8+316];
	xor.b32  	%r1971, %r1971, %r1479;
$L__BB0_111:
	add.s32 	%r2154, %r2154, 16;
	setp.ne.s32 	%p61, %r2154, 32;
	@%p61 bra 	$L__BB0_79;
	mad.lo.s32 	%r1480, %r2148, -31, %r371;
	add.s32 	%r2148, %r1480, 1;
	setp.ne.s32 	%p62, %r2148, 5;
	@%p62 bra 	$L__BB0_78;
	st.local.u32 	[%rd1+4], %r1975;
	st.local.v2.u32 	[%rd1+8], {%r1974, %r1973};
	st.local.v2.u32 	[%rd1+16], {%r1972, %r1971};
$L__BB0_114:
	shr.u64 	%rd45, %rd3, 2;
	add.s32 	%r1953, %r1953, 1;
	setp.lt.u64 	%p63, %rd3, 4;
	@%p63 bra 	$L__BB0_115;
	bra.uni 	$L__BB0_2;
$L__BB0_115:
	mov.b64 	%rd46, 654;
	mov.b32 	%r2245, 0;
	mov.u64 	%rd32, precalc_xorwow_offset_matrix;
$L__BB0_116:
	and.b64  	%rd11, %rd46, 3;
	setp.eq.s64 	%p64, %rd11, 0;
	@%p64 bra 	$L__BB0_228;
	mul.wide.u32 	%rd31, %r2245, 3200;
	add.s64 	%rd12, %rd32, %rd31;
	mov.b32 	%r1971, 0;
	mov.u32 	%r1972, %r1971;
	mov.u32 	%r1973, %r1971;
	mov.u32 	%r1974, %r1971;
	mov.u32 	%r1975, %r1971;
	mov.u32 	%r2251, %r1971;
$L__BB0_118:
	mul.wide.u32 	%rd33, %r2251, 4;
	add.s64 	%rd34, %rd1, %rd33;
	ld.local.u32 	%r558, [%rd34+4];
	shl.b32 	%r559, %r2251, 5;
	mov.b32 	%r2257, 0;
$L__BB0_119:
	.pragma "nounroll";
	shr.u32 	%r1484, %r558, %r2257;
	and.b32  	%r1485, %r1484, 1;
	setp.eq.b32 	%p65, %r1485, 1;
	not.pred 	%p66, %p65;
	add.s32 	%r1486, %r559, %r2257;
	mul.lo.s32 	%r1487, %r1486, 5;
	mul.wide.u32 	%rd35, %r1487, 4;
	add.s64 	%rd13, %rd12, %rd35;
	@%p66 bra 	$L__BB0_121;
	ld.global.u32 	%r1488, [%rd13];
	xor.b32  	%r1975, %r1975, %r1488;
	ld.global.u32 	%r1489, [%rd13+4];
	xor.b32  	%r1974, %r1974, %r1489;
	ld.global.u32 	%r1490, [%rd13+8];
	xor.b32  	%r1973, %r1973, %r1490;
	ld.global.u32 	%r1491, [%rd13+12];
	xor.b32  	%r1972, %r1972, %r1491;
	ld.global.u32 	%r1492, [%rd13+16];
	xor.b32  	%r1971, %r1971, %r1492;
$L__BB0_121:
	and.b32  	%r1494, %r1484, 2;
	setp.eq.s32 	%p67, %r1494, 0;
	@%p67 bra 	$L__BB0_123;
	ld.global.u32 	%r1495, [%rd13+20];
	xor.b32  	%r1975, %r1975, %r1495;
	ld.global.u32 	%r1496, [%rd13+24];
	xor.b32  	%r1974, %r1974, %r1496;
	ld.global.u32 	%r1497, [%rd13+28];
	xor.b32  	%r1973, %r1973, %r1497;
	ld.global.u32 	%r1498, [%rd13+32];
	xor.b32  	%r1972, %r1972, %r1498;
	ld.global.u32 	%r1499, [%rd13+36];
	xor.b32  	%r1971, %r1971, %r1499;
$L__BB0_123:
	and.b32  	%r1501, %r1484, 4;
	setp.eq.s32 	%p68, %r1501, 0;
	@%p68 bra 	$L__BB0_125;
	ld.global.u32 	%r1502, [%rd13+40];
	xor.b32  	%r1975, %r1975, %r1502;
	ld.global.u32 	%r1503, [%rd13+44];
	xor.b32  	%r1974, %r1974, %r1503;
	ld.global.u32 	%r1504, [%rd13+48];
	xor.b32  	%r1973, %r1973, %r1504;
	ld.global.u32 	%r1505, [%rd13+52];
	xor.b32  	%r1972, %r1972, %r1505;
	ld.global.u32 	%r1506, [%rd13+56];
	xor.b32  	%r1971, %r1971, %r1506;
$L__BB0_125:
	and.b32  	%r1508, %r1484, 8;
	setp.eq.s32 	%p69, %r1508, 0;
	@%p69 bra 	$L__BB0_127;
	ld.global.u32 	%r1509, [%rd13+60];
	xor.b32  	%r1975, %r1975, %r1509;
	ld.global.u32 	%r1510, [%rd13+64];
	xor.b32  	%r1974, %r1974, %r1510;
	ld.global.u32 	%r1511, [%rd13+68];
	xor.b32  	%r1973, %r1973, %r1511;
	ld.global.u32 	%r1512, [%rd13+72];
	xor.b32  	%r1972, %r1972, %r1512;
	ld.global.u32 	%r1513, [%rd13+76];
	xor.b32  	%r1971, %r1971, %r1513;
$L__BB0_127:
	and.b32  	%r1515, %r1484, 16;
	setp.eq.s32 	%p70, %r1515, 0;
	@%p70 bra 	$L__BB0_129;
	ld.global.u32 	%r1516, [%rd13+80];
	xor.b32  	%r1975, %r1975, %r1516;
	ld.global.u32 	%r1517, [%rd13+84];
	xor.b32  	%r1974, %r1974, %r1517;
	ld.global.u32 	%r1518, [%rd13+88];
	xor.b32  	%r1973, %r1973, %r1518;
	ld.global.u32 	%r1519, [%rd13+92];
	xor.b32  	%r1972, %r1972, %r1519;
	ld.global.u32 	%r1520, [%rd13+96];
	xor.b32  	%r1971, %r1971, %r1520;
$L__BB0_129:
	and.b32  	%r1522, %r1484, 32;
	setp.eq.s32 	%p71, %r1522, 0;
	@%p71 bra 	$L__BB0_131;
	ld.global.u32 	%r1523, [%rd13+100];
	xor.b32  	%r1975, %r1975, %r1523;
	ld.global.u32 	%r1524, [%rd13+104];
	xor.b32  	%r1974, %r1974, %r1524;
	ld.global.u32 	%r1525, [%rd13+108];
	xor.b32  	%r1973, %r1973, %r1525;
	ld.global.u32 	%r1526, [%rd13+112];
	xor.b32  	%r1972, %r1972, %r1526;
	ld.global.u32 	%r1527, [%rd13+116];
	xor.b32  	%r1971, %r1971, %r1527;
$L__BB0_131:
	and.b32  	%r1529, %r1484, 64;
	setp.eq.s32 	%p72, %r1529, 0;
	@%p72 bra 	$L__BB0_133;
	ld.global.u32 	%r1530, [%rd13+120];
	xor.b32  	%r1975, %r1975, %r1530;
	ld.global.u32 	%r1531, [%rd13+124];
	xor.b32  	%r1974, %r1974, %r1531;
	ld.global.u32 	%r1532, [%rd13+128];
	xor.b32  	%r1973, %r1973, %r1532;
	ld.global.u32 	%r1533, [%rd13+132];
	xor.b32  	%r1972, %r1972, %r1533;
	ld.global.u32 	%r1534, [%rd13+136];
	xor.b32  	%r1971, %r1971, %r1534;
$L__BB0_133:
	and.b32  	%r1536, %r1484, 128;
	setp.eq.s32 	%p73, %r1536, 0;
	@%p73 bra 	$L__BB0_135;
	ld.global.u32 	%r1537, [%rd13+140];
	xor.b32  	%r1975, %r1975, %r1537;
	ld.global.u32 	%r1538, [%rd13+144];
	xor.b32  	%r1974, %r1974, %r1538;
	ld.global.u32 	%r1539, [%rd13+148];
	xor.b32  	%r1973, %r1973, %r1539;
	ld.global.u32 	%r1540, [%rd13+152];
	xor.b32  	%r1972, %r1972, %r1540;
	ld.global.u32 	%r1541, [%rd13+156];
	xor.b32  	%r1971, %r1971, %r1541;
$L__BB0_135:
	and.b32  	%r1543, %r1484, 256;
	setp.eq.s32 	%p74, %r1543, 0;
	@%p74 bra 	$L__BB0_137;
	ld.global.u32 	%r1544, [%rd13+160];
	xor.b32  	%r1975, %r1975, %r1544;
	ld.global.u32 	%r1545, [%rd13+164];
	xor.b32  	%r1974, %r1974, %r1545;
	ld.global.u32 	%r1546, [%rd13+168];
	xor.b32  	%r1973, %r1973, %r1546;
	ld.global.u32 	%r1547, [%rd13+172];
	xor.b32  	%r1972, %r1972, %r1547;
	ld.global.u32 	%r1548, [%rd13+176];
	xor.b32  	%r1971, %r1971, %r1548;
$L__BB0_137:
	and.b32  	%r1550, %r1484, 512;
	setp.eq.s32 	%p75, %r1550, 0;
	@%p75 bra 	$L__BB0_139;
	ld.global.u32 	%r1551, [%rd13+180];
	xor.b32  	%r1975, %r1975, %r1551;
	ld.global.u32 	%r1552, [%rd13+184];
	xor.b32  	%r1974, %r1974, %r1552;
	ld.global.u32 	%r1553, [%rd13+188];
	xor.b32  	%r1973, %r1973, %r1553;
	ld.global.u32 	%r1554, [%rd13+192];
	xor.b32  	%r1972, %r1972, %r1554;
	ld.global.u32 	%r1555, [%rd13+196];
	xor.b32  	%r1971, %r1971, %r1555;
$L__BB0_139:
	and.b32  	%r1557, %r1484, 1024;
	setp.eq.s32 	%p76, %r1557, 0;
	@%p76 bra 	$L__BB0_141;
	ld.global.u32 	%r1558, [%rd13+200];
	xor.b32  	%r1975, %r1975, %r1558;
	ld.global.u32 	%r1559, [%rd13+204];
	xor.b32  	%r1974, %r1974, %r1559;
	ld.global.u32 	%r1560, [%rd13+208];
	xor.b32  	%r1973, %r1973, %r1560;
	ld.global.u32 	%r1561, [%rd13+212];
	xor.b32  	%r1972, %r1972, %r1561;
	ld.global.u32 	%r1562, [%rd13+216];
	xor.b32  	%r1971, %r1971, %r1562;
$L__BB0_141:
	and.b32  	%r1564, %r1484, 2048;
	setp.eq.s32 	%p77, %r1564, 0;
	@%p77 bra 	$L__BB0_143;
	ld.global.u32 	%r1565, [%rd13+220];
	xor.b32  	%r1975, %r1975, %r1565;
	ld.global.u32 	%r1566, [%rd13+224];
	xor.b32  	%r1974, %r1974, %r1566;
	ld.global.u32 	%r1567, [%rd13+228];
	xor.b32  	%r1973, %r1973, %r1567;
	ld.global.u32 	%r1568, [%rd13+232];
	xor.b32  	%r1972, %r1972, %r1568;
	ld.global.u32 	%r1569, [%rd13+236];
	xor.b32  	%r1971, %r1971, %r1569;
$L__BB0_143:
	and.b32  	%r1571, %r1484, 4096;
	setp.eq.s32 	%p78, %r1571, 0;
	@%p78 bra 	$L__BB0_145;
	ld.global.u32 	%r1572, [%rd13+240];
	xor.b32  	%r1975, %r1975, %r1572;
	ld.global.u32 	%r1573, [%rd13+244];
	xor.b32  	%r1974, %r1974, %r1573;
	ld.global.u32 	%r1574, [%rd13+248];
	xor.b32  	%r1973, %r1973, %r1574;
	ld.global.u32 	%r1575, [%rd13+252];
	xor.b32  	%r1972, %r1972, %r1575;
	ld.global.u32 	%r1576, [%rd13+256];
	xor.b32  	%r1971, %r1971, %r1576;
$L__BB0_145:
	and.b32  	%r1578, %r1484, 8192;
	setp.eq.s32 	%p79, %r1578, 0;
	@%p79 bra 	$L__BB0_147;
	ld.global.u32 	%r1579, [%rd13+260];
	xor.b32  	%r1975, %r1975, %r1579;
	ld.global.u32 	%r1580, [%rd13+264];
	xor.b32  	%r1974, %r1974, %r1580;
	ld.global.u32 	%r1581, [%rd13+268];
	xor.b32  	%r1973, %r1973, %r1581;
	ld.global.u32 	%r1582, [%rd13+272];
	xor.b32  	%r1972, %r1972, %r1582;
	ld.global.u32 	%r1583, [%rd13+276];
	xor.b32  	%r1971, %r1971, %r1583;
$L__BB0_147:
	and.b32  	%r1585, %r1484, 16384;
	setp.eq.s32 	%p80, %r1585, 0;
	@%p80 bra 	$L__BB0_149;
	ld.global.u32 	%r1586, [%rd13+280];
	xor.b32  	%r1975, %r1975, %r1586;
	ld.global.u32 	%r1587, [%rd13+284];
	xor.b32  	%r1974, %r1974, %r1587;
	ld.global.u32 	%r1588, [%rd13+288];
	xor.b32  	%r1973, %r1973, %r1588;
	ld.global.u32 	%r1589, [%rd13+292];
	xor.b32  	%r1972, %r1972, %r1589;
	ld.global.u32 	%r1590, [%rd13+296];
	xor.b32  	%r1971, %r1971, %r1590;
$L__BB0_149:
	and.b32  	%r1592, %r1484, 32768;
	setp.eq.s32 	%p81, %r1592, 0;
	@%p81 bra 	$L__BB0_151;
	ld.global.u32 	%r1593, [%rd13+300];
	xor.b32  	%r1975, %r1975, %r1593;
	ld.global.u32 	%r1594, [%rd13+304];
	xor.b32  	%r1974, %r1974, %r1594;
	ld.global.u32 	%r1595, [%rd13+308];
	xor.b32  	%r1973, %r1973, %r1595;
	ld.global.u32 	%r1596, [%rd13+312];
	xor.b32  	%r1972, %r1972, %r1596;
	ld.global.u32 	%r1597, [%rd13+316];
	xor.b32  	%r1971, %r1971, %r1597;
$L__BB0_151:
	add.s32 	%r2257, %r2257, 16;
	setp.ne.s32 	%p82, %r2257, 32;
	@%p82 bra 	$L__BB0_119;
	mad.lo.s32 	%r1598, %r2251, -31, %r559;
	add.s32 	%r2251, %r1598, 1;
	setp.ne.s32 	%p83, %r2251, 5;
	@%p83 bra 	$L__BB0_118;
	st.local.u32 	[%rd1+4], %r1975;
	st.local.v2.u32 	[%rd1+8], {%r1974, %r1973};
	st.local.v2.u32 	[%rd1+16], {%r1972, %r1971};
	setp.eq.s64 	%p84, %rd11, 1;
	@%p84 bra 	$L__BB0_228;
	mov.b32 	%r1971, 0;
	mov.u32 	%r1972, %r1971;
	mov.u32 	%r1973, %r1971;
	mov.u32 	%r1974, %r1971;
	mov.u32 	%r1975, %r1971;
	mov.u32 	%r2343, %r1971;
$L__BB0_155:
	mul.wide.u32 	%rd36, %r2343, 4;
	add.s64 	%rd37, %rd1, %rd36;
	ld.local.u32 	%r734, [%rd37+4];
	shl.b32 	%r735, %r2343, 5;
	mov.b32 	%r2349, 0;
$L__BB0_156:
	.pragma "nounroll";
	shr.u32 	%r1601, %r734, %r2349;
	and.b32  	%r1602, %r1601, 1;
	setp.eq.b32 	%p85, %r1602, 1;
	not.pred 	%p86, %p85;
	add.s32 	%r1603, %r735, %r2349;
	mul.lo.s32 	%r1604, %r1603, 5;
	mul.wide.u32 	%rd38, %r1604, 4;
	add.s64 	%rd14, %rd12, %rd38;
	@%p86 bra 	$L__BB0_158;
	ld.global.u32 	%r1605, [%rd14];
	xor.b32  	%r1975, %r1975, %r1605;
	ld.global.u32 	%r1606, [%rd14+4];
	xor.b32  	%r1974, %r1974, %r1606;
	ld.global.u32 	%r1607, [%rd14+8];
	xor.b32  	%r1973, %r1973, %r1607;
	ld.global.u32 	%r1608, [%rd14+12];
	xor.b32  	%r1972, %r1972, %r1608;
	ld.global.u32 	%r1609, [%rd14+16];
	xor.b32  	%r1971, %r1971, %r1609;
$L__BB0_158:
	and.b32  	%r1611, %r1601, 2;
	setp.eq.s32 	%p87, %r1611, 0;
	@%p87 bra 	$L__BB0_160;
	ld.global.u32 	%r1612, [%rd14+20];
	xor.b32  	%r1975, %r1975, %r1612;
	ld.global.u32 	%r1613, [%rd14+24];
	xor.b32  	%r1974, %r1974, %r1613;
	ld.global.u32 	%r1614, [%rd14+28];
	xor.b32  	%r1973, %r1973, %r1614;
	ld.global.u32 	%r1615, [%rd14+32];
	xor.b32  	%r1972, %r1972, %r1615;
	ld.global.u32 	%r1616, [%rd14+36];
	xor.b32  	%r1971, %r1971, %r1616;
$L__BB0_160:
	and.b32  	%r1618, %r1601, 4;
	setp.eq.s32 	%p88, %r1618, 0;
	@%p88 bra 	$L__BB0_162;
	ld.global.u32 	%r1619, [%rd14+40];
	xor.b32  	%r1975, %r1975, %r1619;
	ld.global.u32 	%r1620, [%rd14+44];
	xor.b32  	%r1974, %r1974, %r1620;
	ld.global.u32 	%r1621, [%rd14+48];
	xor.b32  	%r1973, %r1973, %r1621;
	ld.global.u32 	%r1622, [%rd14+52];
	xor.b32  	%r1972, %r1972, %r1622;
	ld.global.u32 	%r1623, [%rd14+56];
	xor.b32  	%r1971, %r1971, %r1623;
$L__BB0_162:
	and.b32  	%r1625, %r1601, 8;
	setp.eq.s32 	%p89, %r1625, 0;
	@%p89 bra 	$L__BB0_164;
	ld.global.u32 	%r1626, [%rd14+60];
	xor.b32  	%r1975, %r1975, %r1626;
	ld.global.u32 	%r1627, [%rd14+64];
	xor.b32  	%r1974, %r1974, %r1627;
	ld.global.u32 	%r1628, [%rd14+68];
	xor.b32  	%r1973, %r1973, %r1628;
	ld.global.u32 	%r1629, [%rd14+72];
	xor.b32  	%r1972, %r1972, %r1629;
	ld.global.u32 	%r1630, [%rd14+76];
	xor.b32  	%r1971, %r1971, %r1630;
$L__BB0_164:
	and.b32  	%r1632, %r1601, 16;
	setp.eq.s32 	%p90, %r1632, 0;
	@%p90 bra 	$L__BB0_166;
	ld.global.u32 	%r1633, [%rd14+80];
	xor.b32  	%r1975, %r1975, %r1633;
	ld.global.u32 	%r1634, [%rd14+84];
	xor.b32  	%r1974, %r1974, %r1634;
	ld.global.u32 	%r1635, [%rd14+88];
	xor.b32  	%r1973, %r1973, %r1635;
	ld.global.u32 	%r1636, [%rd14+92];
	xor.b32  	%r1972, %r1972, %r1636;
	ld.global.u32 	%r1637, [%rd14+96];
	xor.b32  	%r1971, %r1971, %r1637;
$L__BB0_166:
	and.b32  	%r1639, %r1601, 32;
	setp.eq.s32 	%p91, %r1639, 0;
	@%p91 bra 	$L__BB0_168;
	ld.global.u32 	%r1640, [%rd14+100];
	xor.b32  	%r1975, %r1975, %r1640;
	ld.global.u32 	%r1641, [%rd14+104];
	xor.b32  	%r1974, %r1974, %r1641;
	ld.global.u32 	%r1642, [%rd14+108];
	xor.b32  	%r1973, %r1973, %r1642;
	ld.global.u32 	%r1643, [%rd14+112];
	xor.b32  	%r1972, %r1972, %r1643;
	ld.global.u32 	%r1644, [%rd14+116];
	xor.b32  	%r1971, %r1971, %r1644;
$L__BB0_168:
	and.b32  	%r1646, %r1601, 64;
	setp.eq.s32 	%p92, %r1646, 0;
	@%p92 bra 	$L__BB0_170;
	ld.global.u32 	%r1647, [%rd14+120];
	xor.b32  	%r1975, %r1975, %r1647;
	ld.global.u32 	%r1648, [%rd14+124];
	xor.b32  	%r1974, %r1974, %r1648;
	ld.global.u32 	%r1649, [%rd14+128];
	xor.b32  	%r1973, %r1973, %r1649;
	ld.global.u32 	%r1650, [%rd14+132];
	xor.b32  	%r1972, %r1972, %r1650;
	ld.global.u32 	%r1651, [%rd14+136];
	xor.b32  	%r1971, %r1971, %r1651;
$L__BB0_170:
	and.b32  	%r1653, %r1601, 128;
	setp.eq.s32 	%p93, %r1653, 0;
	@%p93 bra 	$L__BB0_172;
	ld.global.u32 	%r1654, [%rd14+140];
	xor.b32  	%r1975, %r1975, %r1654;
	ld.global.u32 	%r1655, [%rd14+144];
	xor.b32  	%r1974, %r1974, %r1655;
	ld.global.u32 	%r1656, [%rd14+148];
	xor.b32  	%r1973, %r1973, %r1656;
	ld.global.u32 	%r1657, [%rd14+152];
	xor.b32  	%r1972, %r1972, %r1657;
	ld.global.u32 	%r1658, [%rd14+156];
	xor.b32  	%r1971, %r1971, %r1658;
$L__BB0_172:
	and.b32  	%r1660, %r1601, 256;
	setp.eq.s32 	%p94, %r1660, 0;
	@%p94 bra 	$L__BB0_174;
	ld.global.u32 	%r1661, [%rd14+160];
	xor.b32  	%r1975, %r1975, %r1661;
	ld.global.u32 	%r1662, [%rd14+164];
	xor.b32  	%r1974, %r1974, %r1662;
	ld.global.u32 	%r1663, [%rd14+168];
	xor.b32  	%r1973, %r1973, %r1663;
	ld.global.u32 	%r1664, [%rd14+172];
	xor.b32  	%r1972, %r1972, %r1664;
	ld.global.u32 	%r1665, [%rd14+176];
	xor.b32  	%r1971, %r1971, %r1665;
$L__BB0_174:
	and.b32  	%r1667, %r1601, 512;
	setp.eq.s32 	%p95, %r1667, 0;
	@%p95 bra 	$L__BB0_176;
	ld.global.u32 	%r1668, [%rd14+180];
	xor.b32  	%r1975, %r1975, %r1668;
	ld.global.u32 	%r1669, [%rd14+184];
	xor.b32  	%r1974, %r1974, %r1669;
	ld.global.u32 	%r1670, [%rd14+188];
	xor.b32  	%r1973, %r1973, %r1670;
	ld.global.u32 	%r1671, [%rd14+192];
	xor.b32  	%r1972, %r1972, %r1671;
	ld.global.u32 	%r1672, [%rd14+196];
	xor.b32  	%r1971, %r1971, %r1672;
$L__BB0_176:
	and.b32  	%r1674, %r1601, 1024;
	setp.eq.s32 	%p96, %r1674, 0;
	@%p96 bra 	$L__BB0_178;
	ld.global.u32 	%r1675, [%rd14+200];
	xor.b32  	%r1975, %r1975, %r1675;
	ld.global.u32 	%r1676, [%rd14+204];
	xor.b32  	%r1974, %r1974, %r1676;
	ld.global.u32 	%r1677, [%rd14+208];
	xor.b32  	%r1973, %r1973, %r1677;
	ld.global.u32 	%r1678, [%rd14+212];
	xor.b32  	%r1972, %r1972, %r1678;
	ld.global.u32 	%r1679, [%rd14+216];
	xor.b32  	%r1971, %r1971, %r1679;
$L__BB0_178:
	and.b32  	%r1681, %r1601, 2048;
	setp.eq.s32 	%p97, %r1681, 0;
	@%p97 bra 	$L__BB0_180;
	ld.global.u32 	%r1682, [%rd14+220];
	xor.b32  	%r1975, %r1975, %r1682;
	ld.global.u32 	%r1683, [%rd14+224];
	xor.b32  	%r1974, %r1974, %r1683;
	ld.global.u32 	%r1684, [%rd14+228];
	xor.b32  	%r1973, %r1973, %r1684;
	ld.global.u32 	%r1685, [%rd14+232];
	xor.b32  	%r1972, %r1972, %r1685;
	ld.global.u32 	%r1686, [%rd14+236];
	xor.b32  	%r1971, %r1971, %r1686;
$L__BB0_180:
	and.b32  	%r1688, %r1601, 4096;
	setp.eq.s32 	%p98, %r1688, 0;
	@%p98 bra 	$L__BB0_182;
	ld.global.u32 	%r1689, [%rd14+240];
	xor.b32  	%r1975, %r1975, %r1689;
	ld.global.u32 	%r1690, [%rd14+244];
	xor.b32  	%r1974, %r1974, %r1690;
	ld.global.u32 	%r1691, [%rd14+248];
	xor.b32  	%r1973, %r1973, %r1691;
	ld.global.u32 	%r1692, [%rd14+252];
	xor.b32  	%r1972, %r1972, %r1692;
	ld.global.u32 	%r1693, [%rd14+256];
	xor.b32  	%r1971, %r1971, %r1693;
$L__BB0_182:
	and.b32  	%r1695, %r1601, 8192;
	setp.eq.s32 	%p99, %r1695, 0;
	@%p99 bra 	$L__BB0_184;
	ld.global.u32 	%r1696, [%rd14+260];
	xor.b32  	%r1975, %r1975, %r1696;
	ld.global.u32 	%r1697, [%rd14+264];
	xor.b32  	%r1974, %r1974, %r1697;
	ld.global.u32 	%r1698, [%rd14+268];
	xor.b32  	%r1973, %r1973, %r1698;
	ld.global.u32 	%r1699, [%rd14+272];
	xor.b32  	%r1972, %r1972, %r1699;
	ld.global.u32 	%r1700, [%rd14+276];
	xor.b32  	%r1971, %r1971, %r1700;
$L__BB0_184:
	and.b32  	%r1702, %r1601, 16384;
	setp.eq.s32 	%p100, %r1702, 0;
	@%p100 bra 	$L__BB0_186;
	ld.global.u32 	%r1703, [%rd14+280];
	xor.b32  	%r1975, %r1975, %r1703;
	ld.global.u32 	%r1704, [%rd14+284];
	xor.b32  	%r1974, %r1974, %r1704;
	ld.global.u32 	%r1705, [%rd14+288];
	xor.b32  	%r1973, %r1973, %r1705;
	ld.global.u32 	%r1706, [%rd14+292];
	xor.b32  	%r1972, %r1972, %r1706;
	ld.global.u32 	%r1707, [%rd14+296];
	xor.b32  	%r1971, %r1971, %r1707;
$L__BB0_186:
	and.b32  	%r1709, %r1601, 32768;
	setp.eq.s32 	%p101, %r1709, 0;
	@%p101 bra 	$L__BB0_188;
	ld.global.u32 	%r1710, [%rd14+300];
	xor.b32  	%r1975, %r1975, %r1710;
	ld.global.u32 	%r1711, [%rd14+304];
	xor.b32  	%r1974, %r1974, %r1711;
	ld.global.u32 	%r1712, [%rd14+308];
	xor.b32  	%r1973, %r1973, %r1712;
	ld.global.u32 	%r1713, [%rd14+312];
	xor.b32  	%r1972, %r1972, %r1713;
	ld.global.u32 	%r1714, [%rd14+316];
	xor.b32  	%r1971, %r1971, %r1714;
$L__BB0_188:
	add.s32 	%r2349, %r2349, 16;
	setp.ne.s32 	%p102, %r2349, 32;
	@%p102 bra 	$L__BB0_156;
	mad.lo.s32 	%r1715, %r2343, -31, %r735;
	add.s32 	%r2343, %r1715, 1;
	setp.ne.s32 	%p103, %r2343, 5;
	@%p103 bra 	$L__BB0_155;
	st.local.u32 	[%rd1+4], %r1975;
	st.local.v2.u32 	[%rd1+8], {%r1974, %r1973};
	st.local.v2.u32 	[%rd1+16], {%r1972, %r1971};
	setp.ne.s64 	%p104, %rd11, 3;
	@%p104 bra 	$L__BB0_228;
	mov.b32 	%r1971, 0;
	mov.u32 	%r1972, %r1971;
	mov.u32 	%r1973, %r1971;
	mov.u32 	%r1974, %r1971;
	mov.u32 	%r1975, %r1971;
	mov.u32 	%r2435, %r1971;
$L__BB0_192:
	mul.wide.u32 	%rd39, %r2435, 4;
	add.s64 	%rd40, %rd1, %rd39;
	ld.local.u32 	%r910, [%rd40+4];
	shl.b32 	%r911, %r2435, 5;
	mov.b32 	%r2441, 0;
$L__BB0_193:
	.pragma "nounroll";
	shr.u32 	%r1718, %r910, %r2441;
	and.b32  	%r1719, %r1718, 1;
	setp.eq.b32 	%p105, %r1719, 1;
	not.pred 	%p106, %p105;
	add.s32 	%r1720, %r911, %r2441;
	mul.lo.s32 	%r1721, %r1720, 5;
	mul.wide.u32 	%rd41, %r1721, 4;
	add.s64 	%rd15, %rd12, %rd41;
	@%p106 bra 	$L__BB0_195;
	ld.global.u32 	%r1722, [%rd15];
	xor.b32  	%r1975, %r1975, %r1722;
	ld.global.u32 	%r1723, [%rd15+4];
	xor.b32  	%r1974, %r1974, %r1723;
	ld.global.u32 	%r1724, [%rd15+8];
	xor.b32  	%r1973, %r1973, %r1724;
	ld.global.u32 	%r1725, [%rd15+12];
	xor.b32  	%r1972, %r1972, %r1725;
	ld.global.u32 	%r1726, [%rd15+16];
	xor.b32  	%r1971, %r1971, %r1726;
$L__BB0_195:
	and.b32  	%r1728, %r1718, 2;
	setp.eq.s32 	%p107, %r1728, 0;
	@%p107 bra 	$L__BB0_197;
	ld.global.u32 	%r1729, [%rd15+20];
	xor.b32  	%r1975, %r1975, %r1729;
	ld.global.u32 	%r1730, [%rd15+24];
	xor.b32  	%r1974, %r1974, %r1730;
	ld.global.u32 	%r1731, [%rd15+28];
	xor.b32  	%r1973, %r1973, %r1731;
	ld.global.u32 	%r1732, [%rd15+32];
	xor.b32  	%r1972, %r1972, %r1732;
	ld.global.u32 	%r1733, [%rd15+36];
	xor.b32  	%r1971, %r1971, %r1733;
$L__BB0_197:
	and.b32  	%r1735, %r1718, 4;
	setp.eq.s32 	%p108, %r1735, 0;
	@%p108 bra 	$L__BB0_199;
	ld.global.u32 	%r1736, [%rd15+40];
	xor.b32  	%r1975, %r1975, %r1736;
	ld.global.u32 	%r1737, [%rd15+44];
	xor.b32  	%r1974, %r1974, %r1737;
	ld.global.u32 	%r1738, [%rd15+48];
	xor.b32  	%r1973, %r1973, %r1738;
	ld.global.u32 	%r1739, [%rd15+52];
	xor.b32  	%r1972, %r1972, %r1739;
	ld.global.u32 	%r1740, [%rd15+56];
	xor.b32  	%r1971, %r1971, %r1740;
$L__BB0_199:
	and.b32  	%r1742, %r1718, 8;
	setp.eq.s32 	%p109, %r1742, 0;
	@%p109 bra 	$L__BB0_201;
	ld.global.u32 	%r1743, [%rd15+60];
	xor.b32  	%r1975, %r1975, %r1743;
	ld.global.u32 	%r1744, [%rd15+64];
	xor.b32  	%r1974, %r1974, %r1744;
	ld.global.u32 	%r1745, [%rd15+68];
	xor.b32  	%r1973, %r1973, %r1745;
	ld.global.u32 	%r1746, [%rd15+72];
	xor.b32  	%r1972, %r1972, %r1746;
	ld.global.u32 	%r1747, [%rd15+76];
	xor.b32  	%r1971, %r1971, %r1747;
$L__BB0_201:
	and.b32  	%r1749, %r1718, 16;
	setp.eq.s32 	%p110, %r1749, 0;
	@%p110 bra 	$L__BB0_203;
	ld.global.u32 	%r1750, [%rd15+80];
	xor.b32  	%r1975, %r1975, %r1750;
	ld.global.u32 	%r1751, [%rd15+84];
	xor.b32  	%r1974, %r1974, %r1751;
	ld.global.u32 	%r1752, [%rd15+88];
	xor.b32  	%r1973, %r1973, %r1752;
	ld.global.u32 	%r1753, [%rd15+92];
	xor.b32  	%r1972, %r1972, %r1753;
	ld.global.u32 	%r1754, [%rd15+96];
	xor.b32  	%r1971, %r1971, %r1754;
$L__BB0_203:
	and.b32  	%r1756, %r1718, 32;
	setp.eq.s32 	%p111, %r1756, 0;
	@%p111 bra 	$L__BB0_205;
	ld.global.u32 	%r1757, [%rd15+100];
	xor.b32  	%r1975, %r1975, %r1757;
	ld.global.u32 	%r1758, [%rd15+104];
	xor.b32  	%r1974, %r1974, %r1758;
	ld.global.u32 	%r1759, [%rd15+108];
	xor.b32  	%r1973, %r1973, %r1759;
	ld.global.u32 	%r1760, [%rd15+112];
	xor.b32  	%r1972, %r1972, %r1760;
	ld.global.u32 	%r1761, [%rd15+116];
	xor.b32  	%r1971, %r1971, %r1761;
$L__BB0_205:
	and.b32  	%r1763, %r1718, 64;
	setp.eq.s32 	%p112, %r1763, 0;
	@%p112 bra 	$L__BB0_207;
	ld.global.u32 	%r1764, [%rd15+120];
	xor.b32  	%r1975, %r1975, %r1764;
	ld.global.u32 	%r1765, [%rd15+124];
	xor.b32  	%r1974, %r1974, %r1765;
	ld.global.u32 	%r1766, [%rd15+128];
	xor.b32  	%r1973, %r1973, %r1766;
	ld.global.u32 	%r1767, [%rd15+132];
	xor.b32  	%r1972, %r1972, %r1767;
	ld.global.u32 	%r1768, [%rd15+136];
	xor.b32  	%r1971, %r1971, %r1768;
$L__BB0_207:
	and.b32  	%r1770, %r1718, 128;
	setp.eq.s32 	%p113, %r1770, 0;
	@%p113 bra 	$L__BB0_209;
	ld.global.u32 	%r1771, [%rd15+140];
	xor.b32  	%r1975, %r1975, %r1771;
	ld.global.u32 	%r1772, [%rd15+144];
	xor.b32  	%r1974, %r1974, %r1772;
	ld.global.u32 	%r1773, [%rd15+148];
	xor.b32  	%r1973, %r1973, %r1773;
	ld.global.u32 	%r1774, [%rd15+152];
	xor.b32  	%r1972, %r1972, %r1774;
	ld.global.u32 	%r1775, [%rd15+156];
	xor.b32  	%r1971, %r1971, %r1775;
$L__BB0_209:
	and.b32  	%r1777, %r1718, 256;
	setp.eq.s32 	%p114, %r1777, 0;
	@%p114 bra 	$L__BB0_211;
	ld.global.u32 	%r1778, [%rd15+160];
	xor.b32  	%r1975, %r1975, %r1778;
	ld.global.u32 	%r1779, [%rd15+164];
	xor.b32  	%r1974, %r1974, %r1779;
	ld.global.u32 	%r1780, [%rd15+168];
	xor.b32  	%r1973, %r1973, %r1780;
	ld.global.u32 	%r1781, [%rd15+172];
	xor.b32  	%r1972, %r1972, %r1781;
	ld.global.u32 	%r1782, [%rd15+176];
	xor.b32  	%r1971, %r1971, %r1782;
$L__BB0_211:
	and.b32  	%r1784, %r1718, 512;
	setp.eq.s32 	%p115, %r1784, 0;
	@%p115 bra 	$L__BB0_213;
	ld.global.u32 	%r1785, [%rd15+180];
	xor.b32  	%r1975, %r1975, %r1785;
	ld.global.u32 	%r1786, [%rd15+184];
	xor.b32  	%r1974, %r1974, %r1786;
	ld.global.u32 	%r1787, [%rd15+188];
	xor.b32  	%r1973, %r1973, %r1787;
	ld.global.u32 	%r1788, [%rd15+192];
	xor.b32  	%r1972, %r1972, %r1788;
	ld.global.u32 	%r1789, [%rd15+196];
	xor.b32  	%r1971, %r1971, %r1789;
$L__BB0_213:
	and.b32  	%r1791, %r1718, 1024;
	setp.eq.s32 	%p116, %r1791, 0;
	@%p116 bra 	$L__BB0_215;
	ld.global.u32 	%r1792, [%rd15+200];
	xor.b32  	%r1975, %r1975, %r1792;
	ld.global.u32 	%r1793, [%rd15+204];
	xor.b32  	%r1974, %r1974, %r1793;
	ld.global.u32 	%r1794, [%rd15+208];
	xor.b32  	%r1973, %r1973, %r1794;
	ld.global.u32 	%r1795, [%rd15+212];
	xor.b32  	%r1972, %r1972, %r1795;
	ld.global.u32 	%r1796, [%rd15+216];
	xor.b32  	%r1971, %r1971, %r1796;
$L__BB0_215:
	and.b32  	%r1798, %r1718, 2048;
	setp.eq.s32 	%p117, %r1798, 0;
	@%p117 bra 	$L__BB0_217;
	ld.global.u32 	%r1799, [%rd15+220];
	xor.b32  	%r1975, %r1975, %r1799;
	ld.global.u32 	%r1800, [%rd15+224];
	xor.b32  	%r1974, %r1974, %r1800;
	ld.global.u32 	%r1801, [%rd15+228];
	xor.b32  	%r1973, %r1973, %r1801;
	ld.global.u32 	%r1802, [%rd15+232];
	xor.b32  	%r1972, %r1972, %r1802;
	ld.global.u32 	%r1803, [%rd15+236];
	xor.b32  	%r1971, %r1971, %r1803;
$L__BB0_217:
	and.b32  	%r1805, %r1718, 4096;
	setp.eq.s32 	%p118, %r1805, 0;
	@%p118 bra 	$L__BB0_219;
	ld.global.u32 	%r1806, [%rd15+240];
	xor.b32  	%r1975, %r1975, %r1806;
	ld.global.u32 	%r1807, [%rd15+244];
	xor.b32  	%r1974, %r1974, %r1807;
	ld.global.u32 	%r1808, [%rd15+248];
	xor.b32  	%r1973, %r1973, %r1808;
	ld.global.u32 	%r1809, [%rd15+252];
	xor.b32  	%r1972, %r1972, %r1809;
	ld.global.u32 	%r1810, [%rd15+256];
	xor.b32  	%r1971, %r1971, %r1810;
$L__BB0_219:
	and.b32  	%r1812, %r1718, 8192;
	setp.eq.s32 	%p119, %r1812, 0;
	@%p119 bra 	$L__BB0_221;
	ld.global.u32 	%r1813, [%rd15+260];
	xor.b32  	%r1975, %r1975, %r1813;
	ld.global.u32 	%r1814, [%rd15+264];
	xor.b32  	%r1974, %r1974, %r1814;
	ld.global.u32 	%r1815, [%rd15+268];
	xor.b32  	%r1973, %r1973, %r1815;
	ld.global.u32 	%r1816, [%rd15+272];
	xor.b32  	%r1972, %r1972, %r1816;
	ld.global.u32 	%r1817, [%rd15+276];
	xor.b32  	%r1971, %r1971, %r1817;
$L__BB0_221:
	and.b32  	%r1819, %r1718, 16384;
	setp.eq.s32 	%p120, %r1819, 0;
	@%p120 bra 	$L__BB0_223;
	ld.global.u32 	%r1820, [%rd15+280];
	xor.b32  	%r1975, %r1975, %r1820;
	ld.global.u32 	%r1821, [%rd15+284];
	xor.b32  	%r1974, %r1974, %r1821;
	ld.global.u32 	%r1822, [%rd15+288];
	xor.b32  	%r1973, %r1973, %r1822;
	ld.global.u32 	%r1823, [%rd15+292];
	xor.b32  	%r1972, %r1972, %r1823;
	ld.global.u32 	%r1824, [%rd15+296];
	xor.b32  	%r1971, %r1971, %r1824;
$L__BB0_223:
	and.b32  	%r1826, %r1718, 32768;
	setp.eq.s32 	%p121, %r1826, 0;
	@%p121 bra 	$L__BB0_225;
	ld.global.u32 	%r1827, [%rd15+300];
	xor.b32  	%r1975, %r1975, %r1827;
	ld.global.u32 	%r1828, [%rd15+304];
	xor.b32  	%r1974, %r1974, %r1828;
	ld.global.u32 	%r1829, [%rd15+308];
	xor.b32  	%r1973, %r1973, %r1829;
	ld.global.u32 	%r1830, [%rd15+312];
	xor.b32  	%r1972, %r1972, %r1830;
	ld.global.u32 	%r1831, [%rd15+316];
	xor.b32  	%r1971, %r1971, %r1831;
$L__BB0_225:
	add.s32 	%r2441, %r2441, 16;
	setp.ne.s32 	%p122, %r2441, 32;
	@%p122 bra 	$L__BB0_193;
	mad.lo.s32 	%r1832, %r2435, -31, %r911;
	add.s32 	%r2435, %r1832, 1;
	setp.ne.s32 	%p123, %r2435, 5;
	@%p123 bra 	$L__BB0_192;
	st.local.u32 	[%rd1+4], %r1975;
	st.local.v2.u32 	[%rd1+8], {%r1974, %r1973};
	st.local.v2.u32 	[%rd1+16], {%r1972, %r1971};
$L__BB0_228:
	shr.u64 	%rd46, %rd46, 2;
	add.s32 	%r2245, %r2245, 1;
	setp.ne.s32 	%p124, %r2245, 5;
	@%p124 bra 	$L__BB0_116;
	mov.f64 	%fd4, 0d4010000000000000;
	{
	.reg .b32 %temp; 
	mov.b64 	{%temp, %r1086}, %fd4;
	}
	and.b32  	%r1087, %r1086, 2146435072;
	setp.eq.s32 	%p125, %r1087, 1072693248;
	setp.lt.s32 	%p126, %r1086, 0;
	selp.b32 	%r1088, 0, 2146435072, %p126;
	and.b32  	%r1834, %r1086, 2147483647;
	setp.ne.s32 	%p127, %r1834, 1071644672;
	and.pred  	%p1, %p125, %p127;
	or.b32  	%r1089, %r1088, -2147483648;
	mov.f64 	%fd94, 0d0000000000000000;
	mov.b32 	%r2527, 1445169597;
$L__BB0_230:
	mov.u32 	%r2538, %r1971;
	shr.u32 	%r1835, %r1975, 2;
	xor.b32  	%r1836, %r1835, %r1975;
	shl.b32 	%r1837, %r2538, 4;
	shl.b32 	%r1838, %r1836, 1;
	xor.b32  	%r1839, %r1838, %r1837;
	xor.b32  	%r1840, %r1839, %r1836;
	xor.b32  	%r2537, %r1840, %r2538;
	add.s32 	%r1841, %r2527, %r2537;
	cvt.rn.f32.u32 	%f1, %r1841;
	fma.rn.f32 	%f2, %f1, 0f2F800000, 0f2F000000;
	add.f32 	%f3, %f2, %f2;
	add.f32 	%f4, %f3, 0f00000000;
	cvt.f64.f32 	%fd5, %f4;
	{
	.reg .b32 %temp; 
	mov.b64 	{%temp, %r1842}, %fd5;
	}
	{ // callseq 0, 0
	.param .b64 param0;
	st.param.f64 	[param0], %fd5;
	.param .b64 retval0;
	call.uni (retval0), 
	__internal_accurate_pow, 
	(
	param0
	);
	ld.param.f64 	%fd6, [retval0];
	} // callseq 0
	setp.lt.s32 	%p131, %r1842, 0;
	neg.f64 	%fd8, %fd6;
	selp.f64 	%fd9, %fd8, %fd6, %p125;
	selp.f64 	%fd10, %fd9, %fd6, %p131;
	setp.eq.f32 	%p132, %f3, 0f00000000;
	selp.b32 	%r1843, %r1842, 0, %p125;
	or.b32  	%r1844, %r1843, 2146435072;
	selp.b32 	%r1845, %r1844, %r1843, %p126;
	mov.b32 	%r1846, 0;
	mov.b64 	%fd11, {%r1846, %r1845};
	selp.f64 	%fd12, %fd11, %fd10, %p132;
	add.f64 	%fd13, %fd5, 0d4010000000000000;
	{
	.reg .b32 %temp; 
	mov.b64 	{%temp, %r1847}, %fd13;
	}
	and.b32  	%r1848, %r1847, 2146435072;
	setp.eq.s32 	%p133, %r1848, 2146435072;
	setp.eq.f32 	%p134, %f3, 0f7F800000;
	selp.b32 	%r1849, %r1089, %r1088, %p1;
	selp.b32 	%r1850, %r1849, %r1088, %p131;
	mov.b64 	%fd14, {%r1846, %r1850};
	selp.f64 	%fd15, %fd14, %fd12, %p133;
	selp.f64 	%fd16, %fd15, %fd12, %p134;
	setp.eq.f32 	%p135, %f3, 0f3F800000;
	selp.f64 	%fd17, 0d3FF0000000000000, %fd16, %p135;
	max.f64 	%fd18, %fd17, %fd94;
	shr.u32 	%r1851, %r1974, 2;
	xor.b32  	%r1852, %r1851, %r1974;
	shl.b32 	%r1853, %r2537, 4;
	shl.b32 	%r1854, %r1852, 1;
	xor.b32  	%r1855, %r1854, %r1853;
	xor.b32  	%r1856, %r1855, %r1852;
	xor.b32  	%r2536, %r1856, %r2537;
	add.s32 	%r1857, %r2527, %r2536;
	add.s32 	%r1858, %r1857, 362437;
	cvt.rn.f32.u32 	%f5, %r1858;
	fma.rn.f32 	%f6, %f5, 0f2F800000, 0f2F000000;
	add.f32 	%f7, %f6, %f6;
	add.f32 	%f8, %f7, 0f00000000;
	cvt.f64.f32 	%fd19, %f8;
	{
	.reg .b32 %temp; 
	mov.b64 	{%temp, %r1859}, %fd19;
	}
	{ // callseq 1, 0
	.param .b64 param0;
	st.param.f64 	[param0], %fd19;
	.param .b64 retval0;
	call.uni (retval0), 
	__internal_accurate_pow, 
	(
	param0
	);
	ld.param.f64 	%fd20, [retval0];
	} // callseq 1
	setp.lt.s32 	%p136, %r1859, 0;
	neg.f64 	%fd22, %fd20;
	selp.f64 	%fd23, %fd22, %fd20, %p125;
	selp.f64 	%fd24, %fd23, %fd20, %p136;
	setp.eq.f32 	%p137, %f7, 0f00000000;
	selp.b32 	%r1860, %r1859, 0, %p125;
	or.b32  	%r1861, %r1860, 2146435072;
	selp.b32 	%r1862, %r1861, %r1860, %p126;
	mov.b64 	%fd25, {%r1846, %r1862};
	selp.f64 	%fd26, %fd25, %fd24, %p137;
	add.f64 	%fd27, %fd19, 0d4010000000000000;
	{
	.reg .b32 %temp; 
	mov.b64 	{%temp, %r1863}, %fd27;
	}
	and.b32  	%r1864, %r1863, 2146435072;
	setp.eq.s32 	%p138, %r1864, 2146435072;
	setp.eq.f32 	%p139, %f7, 0f7F800000;
	selp.b32 	%r1865, %r1849, %r1088, %p136;
	mov.b64 	%fd28, {%r1846, %r1865};
	selp.f64 	%fd29, %fd28, %fd26, %p138;
	selp.f64 	%fd30, %fd29, %fd26, %p139;
	setp.eq.f32 	%p140, %f7, 0f3F800000;
	selp.f64 	%fd31, 0d3FF0000000000000, %fd30, %p140;
	max.f64 	%fd32, %fd31, %fd18;
	shr.u32 	%r1866, %r1973, 2;
	xor.b32  	%r1867, %r1866, %r1973;
	shl.b32 	%r1868, %r2536, 4;
	shl.b32 	%r1869, %r1867, 1;
	xor.b32  	%r1870, %r1869, %r1868;
	xor.b32  	%r1871, %r1870, %r1867;
	xor.b32  	%r2535, %r1871, %r2536;
	add.s32 	%r1872, %r2527, %r2535;
	add.s32 	%r1873, %r1872, 724874;
	cvt.rn.f32.u32 	%f9, %r1873;
	fma.rn.f32 	%f10, %f9, 0f2F800000, 0f2F000000;
	add.f32 	%f11, %f10, %f10;
	add.f32 	%f12, %f11, 0f00000000;
	cvt.f64.f32 	%fd33, %f12;
	{
	.reg .b32 %temp; 
	mov.b64 	{%temp, %r1874}, %fd33;
	}
	{ // callseq 2, 0
	.param .b64 param0;
	st.param.f64 	[param0], %fd33;
	.param .b64 retval0;
	call.uni (retval0), 
	__internal_accurate_pow, 
	(
	param0
	);
	ld.param.f64 	%fd34, [retval0];
	} // callseq 2
	setp.lt.s32 	%p141, %r1874, 0;
	neg.f64 	%fd36, %fd34;
	selp.f64 	%fd37, %fd36, %fd34, %p125;
	selp.f64 	%fd38, %fd37, %fd34, %p141;
	setp.eq.f32 	%p142, %f11, 0f00000000;
	selp.b32 	%r1875, %r1874, 0, %p125;
	or.b32  	%r1876, %r1875, 2146435072;
	selp.b32 	%r1877, %r1876, %r1875, %p126;
	mov.b64 	%fd39, {%r1846, %r1877};
	selp.f64 	%fd40, %fd39, %fd38, %p142;
	add.f64 	%fd41, %fd33, 0d4010000000000000;
	{
	.reg .b32 %temp; 
	mov.b64 	{%temp, %r1878}, %fd41;
	}
	and.b32  	%r1879, %r1878, 2146435072;
	setp.eq.s32 	%p143, %r1879, 2146435072;
	setp.eq.f32 	%p144, %f11, 0f7F800000;
	selp.b32 	%r1880, %r1849, %r1088, %p141;
	mov.b64 	%fd42, {%r1846, %r1880};
	selp.f64 	%fd43, %fd42, %fd40, %p143;
	selp.f64 	%fd44, %fd43, %fd40, %p144;
	setp.eq.f32 	%p145, %f11, 0f3F800000;
	selp.f64 	%fd45, 0d3FF0000000000000, %fd44, %p145;
	max.f64 	%fd46, %fd45, %fd32;
	shr.u32 	%r1881, %r1972, 2;
	xor.b32  	%r1882, %r1881, %r1972;
	shl.b32 	%r1883, %r2535, 4;
	shl.b32 	%r1884, %r1882, 1;
	xor.b32  	%r1885, %r1884, %r1883;
	xor.b32  	%r1886, %r1885, %r1882;
	xor.b32  	%r1971, %r1886, %r2535;
	add.s32 	%r1887, %r2527, %r1971;
	add.s32 	%r1888, %r1887, 1087311;
	cvt.rn.f32.u32 	%f13, %r1888;
	fma.rn.f32 	%f14, %f13, 0f2F800000, 0f2F000000;
	add.f32 	%f15, %f14, %f14;
	add.f32 	%f16, %f15, 0f00000000;
	cvt.f64.f32 	%fd47, %f16;
	{
	.reg .b32 %temp; 
	mov.b64 	{%temp, %r1889}, %fd47;
	}
	{ // callseq 3, 0
	.param .b64 param0;
	st.param.f64 	[param0], %fd47;
	.param .b64 retval0;
	call.uni (retval0), 
	__internal_accurate_pow, 
	(
	param0
	);
	ld.param.f64 	%fd48, [retval0];
	} // callseq 3
	setp.lt.s32 	%p146, %r1889, 0;
	neg.f64 	%fd50, %fd48;
	selp.f64 	%fd51, %fd50, %fd48, %p125;
	selp.f64 	%fd52, %fd51, %fd48, %p146;
	setp.eq.f32 	%p147, %f15, 0f00000000;
	selp.b32 	%r1890, %r1889, 0, %p125;
	or.b32  	%r1891, %r1890, 2146435072;
	selp.b32 	%r1892, %r1891, %r1890, %p126;
	mov.b64 	%fd53, {%r1846, %r1892};
	selp.f64 	%fd54, %fd53, %fd52, %p147;
	add.f64 	%fd55, %fd47, 0d4010000000000000;
	{
	.reg .b32 %temp; 
	mov.b64 	{%temp, %r1893}, %fd55;
	}
	and.b32  	%r1894, %r1893, 2146435072;
	setp.eq.s32 	%p148, %r1894, 2146435072;
	setp.eq.f32 	%p149, %f15, 0f7F800000;
	selp.b32 	%r1895, %r1849, %r1088, %p146;
	mov.b64 	%fd56, {%r1846, %r1895};
	selp.f64 	%fd57, %fd56, %fd54, %p148;
	selp.f64 	%fd58, %fd57, %fd54, %p149;
	setp.eq.f32 	%p150, %f15, 0f3F800000;
	selp.f64 	%fd59, 0d3FF0000000000000, %fd58, %p150;
	max.f64 	%fd94, %fd59, %fd46;
	add.s32 	%r2527, %r2527, 1449748;
	setp.ne.s32 	%p151, %r2527, 1816305085;
	mov.u32 	%r1972, %r2535;
	mov.u32 	%r1973, %r2536;
	mov.u32 	%r1974, %r2537;
	mov.u32 	%r1975, %r2538;
	@%p151 bra 	$L__BB0_230;
	mov.b32 	%r2539, 0;
	mov.b32 	%r2533, 1816305085;
$L__BB0_232:
	mov.u32 	%r1102, %r1971;
	setp.lt.s32 	%p152, %r1086, 0;
	setp.eq.s32 	%p153, %r1087, 1072693248;
	shr.u32 	%r1898, %r2538, 2;
	xor.b32  	%r1899, %r1898, %r2538;
	shl.b32 	%r1900, %r1102, 4;
	shl.b32 	%r1901, %r1899, 1;
	xor.b32  	%r1902, %r1901, %r1900;
	xor.b32  	%r1903, %r1902, %r1899;
	xor.b32  	%r1108, %r1903, %r1102;
	add.s32 	%r1904, %r2533, %r1108;
	cvt.rn.f32.u32 	%f17, %r1904;
	fma.rn.f32 	%f18, %f17, 0f2F800000, 0f2F000000;
	add.f32 	%f19, %f18, %f18;
	add.f32 	%f20, %f19, 0f00000000;
	cvt.f64.f32 	%fd60, %f20;
	shr.u32 	%r1905, %r2537, 2;
	xor.b32  	%r1906, %r1905, %r2537;
	shl.b32 	%r1907, %r1108, 4;
	shl.b32 	%r1908, %r1906, 1;
	xor.b32  	%r1909, %r1908, %r1907;
	xor.b32  	%r1910, %r1909, %r1906;
	xor.b32  	%r1109, %r1910, %r1108;
	add.s32 	%r1911, %r2533, %r1109;
	add.s32 	%r1912, %r1911, 362437;
	cvt.rn.f32.u32 	%f21, %r1912;
	fma.rn.f32 	%f22, %f21, 0f2F800000, 0f2F000000;
	cvt.f64.f32 	%fd61, %f22;
	mul.f64 	%fd62, %fd94, %fd61;
	{
	.reg .b32 %temp; 
	mov.b64 	{%temp, %r1913}, %fd60;
	}
	{ // callseq 4, 0
	.param .b64 param0;
	st.param.f64 	[param0], %fd60;
	.param .b64 retval0;
	call.uni (retval0), 
	__internal_accurate_pow, 
	(
	param0
	);
	ld.param.f64 	%fd63, [retval0];
	} // callseq 4
	setp.lt.s32 	%p155, %r1913, 0;
	neg.f64 	%fd65, %fd63;
	selp.f64 	%fd66, %fd65, %fd63, %p153;
	selp.f64 	%fd67, %fd66, %fd63, %p155;
	setp.eq.f32 	%p156, %f19, 0f00000000;
	selp.b32 	%r1914, %r1913, 0, %p153;
	or.b32  	%r1915, %r1914, 2146435072;
	selp.b32 	%r1916, %r1915, %r1914, %p152;
	mov.b32 	%r1917, 0;
	mov.b64 	%fd68, {%r1917, %r1916};
	selp.f64 	%fd69, %fd68, %fd67, %p156;
	add.f64 	%fd70, %fd60, 0d4010000000000000;
	{
	.reg .b32 %temp; 
	mov.b64 	{%temp, %r1918}, %fd70;
	}
	and.b32  	%r1919, %r1918, 2146435072;
	setp.eq.s32 	%p157, %r1919, 2146435072;
	setp.eq.f32 	%p158, %f19, 0f7F800000;
	selp.b32 	%r1921, %r1849, %r1088, %p155;
	mov.b64 	%fd71, {%r1917, %r1921};
	selp.f64 	%fd72, %fd71, %fd69, %p158;
	selp.f64 	%fd73, %fd72, %fd69, %p157;
	setp.eq.f32 	%p159, %f19, 0f3F800000;
	selp.f64 	%fd74, 0d3FF0000000000000, %fd73, %p159;
	setp.le.f64 	%p160, %fd62, %fd74;
	selp.u32 	%r1922, 1, 0, %p160;
	add.s32 	%r1923, %r2539, %r1922;
	shr.u32 	%r1924, %r2536, 2;
	xor.b32  	%r1925, %r1924, %r2536;
	shl.b32 	%r1926, %r1109, 4;
	shl.b32 	%r1927, %r1925, 1;
	xor.b32  	%r1928, %r1927, %r1926;
	xor.b32  	%r1929, %r1928, %r1925;
	xor.b32  	%r1110, %r1929, %r1109;
	add.s32 	%r1930, %r2533, %r1110;
	add.s32 	%r1931, %r1930, 724874;
	cvt.rn.f32.u32 	%f23, %r1931;
	fma.rn.f32 	%f24, %f23, 0f2F800000, 0f2F000000;
	add.f32 	%f25, %f24, %f24;
	add.f32 	%f26, %f25, 0f00000000;
	cvt.f64.f32 	%fd75, %f26;
	shr.u32 	%r1932, %r2535, 2;
	xor.b32  	%r1933, %r1932, %r2535;
	shl.b32 	%r1934, %r1110, 4;
	shl.b32 	%r1935, %r1933, 1;
	xor.b32  	%r1936, %r1935, %r1934;
	xor.b32  	%r1937, %r1936, %r1933;
	xor.b32  	%r1971, %r1937, %r1110;
	add.s32 	%r1938, %r2533, %r1971;
	add.s32 	%r1939, %r1938, 1087311;
	cvt.rn.f32.u32 	%f27, %r1939;
	fma.rn.f32 	%f28, %f27, 0f2F800000, 0f2F000000;
	cvt.f64.f32 	%fd76, %f28;
	mul.f64 	%fd77, %fd94, %fd76;
	{
	.reg .b32 %temp; 
	mov.b64 	{%temp, %r1940}, %fd75;
	}
	{ // callseq 5, 0
	.param .b64 param0;
	st.param.f64 	[param0], %fd75;
	.param .b64 retval0;
	call.uni (retval0), 
	__internal_accurate_pow, 
	(
	param0
	);
	ld.param.f64 	%fd78, [retval0];
	} // callseq 5
	setp.lt.s32 	%p161, %r1940, 0;
	neg.f64 	%fd80, %fd78;
	selp.f64 	%fd81, %fd80, %fd78, %p153;
	selp.f64 	%fd82, %fd81, %fd78, %p161;
	setp.eq.f32 	%p162, %f25, 0f00000000;
	selp.b32 	%r1941, %r1940, 0, %p153;
	or.b32  	%r1942, %r1941, 2146435072;
	selp.b32 	%r1943, %r1942, %r1941, %p152;
	mov.b64 	%fd83, {%r1917, %r1943};
	selp.f64 	%fd84, %fd83, %fd82, %p162;
	add.f64 	%fd85, %fd75, 0d4010000000000000;
	{
	.reg .b32 %temp; 
	mov.b64 	{%temp, %r1944}, %fd85;
	}
	and.b32  	%r1945, %r1944, 2146435072;
	setp.eq.s32 	%p163, %r1945, 2146435072;
	setp.eq.f32 	%p164, %f25, 0f7F800000;
	selp.b32 	%r1946, %r1849, %r1088, %p161;
	mov.b64 	%fd86, {%r1917, %r1946};
	selp.f64 	%fd87, %fd86, %fd84, %p164;
	selp.f64 	%fd88, %fd87, %fd84, %p163;
	setp.eq.f32 	%p165, %f25, 0f3F800000;
	selp.f64 	%fd89, 0d3FF0000000000000, %fd88, %p165;
	setp.le.f64 	%p166, %fd77, %fd89;
	selp.u32 	%r1947, 1, 0, %p166;
	add.s32 	%r2539, %r1923, %r1947;
	add.s32 	%r2533, %r2533, 1449748;
	setp.ne.s32 	%p167, %r2533, -1736391235;
	mov.u32 	%r2535, %r1110;
	mov.u32 	%r2536, %r1109;
	mov.u32 	%r2537, %r1108;
	mov.u32 	%r2538, %r1102;
	@%p167 bra 	$L__BB0_232;
	cvta.to.global.u64 	%rd42, %rd17;
	add.f64 	%fd90, %fd94, %fd94;
	cvt.rn.f64.u32 	%fd91, %r2539;
	mul.f64 	%fd92, %fd91, 0d3F50000000000000;
	mul.f64 	%fd93, %fd90, %fd92;
	shl.b64 	%rd43, %rd2, 3;
	add.s64 	%rd44, %rd42, %rd43;
	st.global.f64 	[%rd44], %fd93;
	ret;

}
.func  (.param .b64 func_retval0) __internal_accurate_pow(
	.param .b64 __internal_accurate_pow_param_0
)
{
	.reg .pred 	%p<8>;
	.reg .b32 	%r<49>;
	.reg .b32 	%f<3>;
	.reg .b64 	%fd<109>;

	ld.param.f64 	%fd10, [__internal_accurate_pow_param_0];
	{
	.reg .b32 %temp; 
	mov.b64 	{%temp, %r46}, %fd10;
	}
	{
	.reg .b32 %temp; 
	mov.b64 	{%r45, %temp}, %fd10;
	}
	shr.u32 	%r47, %r46, 20;
	setp.gt.u32 	%p1, %r46, 1048575;
	@%p1 bra 	$L__BB1_2;
	mul.f64 	%fd11, %fd10, 0d4350000000000000;
	{
	.reg .b32 %temp; 
	mov.b64 	{%temp, %r46}, %fd11;
	}
	{
	.reg .b32 %temp; 
	mov.b64 	{%r45, %temp}, %fd11;
	}
	shr.u32 	%r16, %r46, 20;
	add.s32 	%r47, %r16, -54;
$L__BB1_2:
	add.s32 	%r48, %r47, -1023;
	and.b32  	%r17, %r46, -2146435073;
	or.b32  	%r18, %r17, 1072693248;
	mov.b64 	%fd107, {%r45, %r18};
	setp.lt.u32 	%p2, %r18, 1073127583;
	@%p2 bra 	$L__BB1_4;
	{
	.reg .b32 %temp; 
	mov.b64 	{%r19, %temp}, %fd107;
	}
	{
	.reg .b32 %temp; 
	mov.b64 	{%temp, %r20}, %fd107;
	}
	add.s32 	%r21, %r20, -1048576;
	mov.b64 	%fd107, {%r19, %r21};
	add.s32 	%r48, %r47, -1022;
$L__BB1_4:
	add.f64 	%fd12, %fd107, 0dBFF0000000000000;
	add.f64 	%fd13, %fd107, 0d3FF0000000000000;
	rcp.approx.ftz.f64 	%fd14, %fd13;
	neg.f64 	%fd15, %fd13;
	fma.rn.f64 	%fd16, %fd15, %fd14, 0d3FF0000000000000;
	fma.rn.f64 	%fd17, %fd16, %fd16, %fd16;
	fma.rn.f64 	%fd18, %fd17, %fd14, %fd14;
	mul.f64 	%fd19, %fd12, %fd18;
	fma.rn.f64 	%fd20, %fd12, %fd18, %fd19;
	mul.f64 	%fd21, %fd20, %fd20;
	fma.rn.f64 	%fd22, %fd21, 0d3EB0F5FF7D2CAFE2, 0d3ED0F5D241AD3B5A;
	fma.rn.f64 	%fd23, %fd22, %fd21, 0d3EF3B20A75488A3F;
	fma.rn.f64 	%fd24, %fd23, %fd21, 0d3F1745CDE4FAECD5;
	fma.rn.f64 	%fd25, %fd24, %fd21, 0d3F3C71C7258A578B;
	fma.rn.f64 	%fd26, %fd25, %fd21, 0d3F6249249242B910;
	fma.rn.f64 	%fd27, %fd26, %fd21, 0d3F89999999999DFB;
	sub.f64 	%fd28, %fd12, %fd20;
	add.f64 	%fd29, %fd28, %fd28;
	neg.f64 	%fd30, %fd20;
	fma.rn.f64 	%fd31, %fd30, %fd12, %fd29;
	mul.f64 	%fd32, %fd18, %fd31;
	fma.rn.f64 	%fd33, %fd21, %fd27, 0d3FB5555555555555;
	mov.f64 	%fd34, 0d3FB5555555555555;
	sub.f64 	%fd35, %fd34, %fd33;
	fma.rn.f64 	%fd36, %fd21, %fd27, %fd35;
	add.f64 	%fd37, %fd36, 0dBC46A4CB00B9E7B0;
	add.f64 	%fd38, %fd33, %fd37;
	sub.f64 	%fd39, %fd33, %fd38;
	add.f64 	%fd40, %fd37, %fd39;
	mul.rn.f64 	%fd41, %fd20, %fd20;
	neg.f64 	%fd42, %fd41;
	fma.rn.f64 	%fd43, %fd20, %fd20, %fd42;
	{
	.reg .b32 %temp; 
	mov.b64 	{%r22, %temp}, %fd32;
	}
	{
	.reg .b32 %temp; 
	mov.b64 	{%temp, %r23}, %fd32;
	}
	add.s32 	%r24, %r23, 1048576;
	mov.b64 	%fd44, {%r22, %r24};
	fma.rn.f64 	%fd45, %fd20, %fd44, %fd43;
	mul.rn.f64 	%fd46, %fd41, %fd20;
	neg.f64 	%fd47, %fd46;
	fma.rn.f64 	%fd48, %fd41, %fd20, %fd47;
	fma.rn.f64 	%fd49, %fd41, %fd32, %fd48;
	fma.rn.f64 	%fd50, %fd45, %fd20, %fd49;
	mul.rn.f64 	%fd51, %fd38, %fd46;
	neg.f64 	%fd52, %fd51;
	fma.rn.f64 	%fd53, %fd38, %fd46, %fd52;
	fma.rn.f64 	%fd54, %fd38, %fd50, %fd53;
	fma.rn.f64 	%fd55, %fd40, %fd46, %fd54;
	add.f64 	%fd56, %fd51, %fd55;
	sub.f64 	%fd57, %fd51, %fd56;
	add.f64 	%fd58, %fd55, %fd57;
	add.f64 	%fd59, %fd20, %fd56;
	sub.f64 	%fd60, %fd20, %fd59;
	add.f64 	%fd61, %fd56, %fd60;
	add.f64 	%fd62, %fd58, %fd61;
	add.f64 	%fd63, %fd32, %fd62;
	add.f64 	%fd64, %fd59, %fd63;
	sub.f64 	%fd65, %fd59, %fd64;
	add.f64 	%fd66, %fd63, %fd65;
	xor.b32  	%r25, %r48, -2147483648;
	mov.b32 	%r26, 1127219200;
	mov.b64 	%fd67, {%r25, %r26};
	mov.b32 	%r27, -2147483648;
	mov.b64 	%fd68, {%r27, %r26};
	sub.f64 	%fd69, %fd67, %fd68;
	fma.rn.f64 	%fd70, %fd69, 0d3FE62E42FEFA39EF, %fd64;
	fma.rn.f64 	%fd71, %fd69, 0dBFE62E42FEFA39EF, %fd70;
	sub.f64 	%fd72, %fd71, %fd64;
	sub.f64 	%fd73, %fd66, %fd72;
	fma.rn.f64 	%fd74, %fd69, 0d3C7ABC9E3B39803F, %fd73;
	add.f64 	%fd75, %fd70, %fd74;
	sub.f64 	%fd76, %fd70, %fd75;
	add.f64 	%fd77, %fd74, %fd76;
	mov.f64 	%fd78, 0d4010000000000000;
	{
	.reg .b32 %temp; 
	mov.b64 	{%temp, %r28}, %fd78;
	}
	{
	.reg .b32 %temp; 
	mov.b64 	{%r29, %temp}, %fd78;
	}
	shl.b32 	%r30, %r28, 1;
	setp.gt.u32 	%p3, %r30, -33554433;
	and.b32  	%r31, %r28, -15728641;
	selp.b32 	%r32, %r31, %r28, %p3;
	mov.b64 	%fd79, {%r29, %r32};
	mul.rn.f64 	%fd80, %fd75, %fd79;
	neg.f64 	%fd81, %fd80;
	fma.rn.f64 	%fd82, %fd75, %fd79, %fd81;
	fma.rn.f64 	%fd83, %fd77, %fd79, %fd82;
	add.f64 	%fd4, %fd80, %fd83;
	sub.f64 	%fd84, %fd80, %fd4;
	add.f64 	%fd5, %fd83, %fd84;
	fma.rn.f64 	%fd85, %fd4, 0d3FF71547652B82FE, 0d4338000000000000;
	{
	.reg .b32 %temp; 
	mov.b64 	{%r13, %temp}, %fd85;
	}
	mov.f64 	%fd86, 0dC338000000000000;
	add.rn.f64 	%fd87, %fd85, %fd86;
	fma.rn.f64 	%fd88, %fd87, 0dBFE62E42FEFA39EF, %fd4;
	fma.rn.f64 	%fd89, %fd87, 0dBC7ABC9E3B39803F, %fd88;
	fma.rn.f64 	%fd90, %fd89, 0d3E5ADE1569CE2BDF, 0d3E928AF3FCA213EA;
	fma.rn.f64 	%fd91, %fd90, %fd89, 0d3EC71DEE62401315;
	fma.rn.f64 	%fd92, %fd91, %fd89, 0d3EFA01997C89EB71;
	fma.rn.f64 	%fd93, %fd92, %fd89, 0d3F2A01A014761F65;
	fma.rn.f64 	%fd94, %fd93, %fd89, 0d3F56C16C1852B7AF;
	fma.rn.f64 	%fd95, %fd94, %fd89, 0d3F81111111122322;
	fma.rn.f64 	%fd96, %fd95, %fd89, 0d3FA55555555502A1;
	fma.rn.f64 	%fd97, %fd96, %fd89, 0d3FC5555555555511;
	fma.rn.f64 	%fd98, %fd97, %fd89, 0d3FE000000000000B;
	fma.rn.f64 	%fd99, %fd98, %fd89, 0d3FF0000000000000;
	fma.rn.f64 	%fd100, %fd99, %fd89, 0d3FF0000000000000;
	{
	.reg .b32 %temp; 
	mov.b64 	{%r14, %temp}, %fd100;
	}
	{
	.reg .b32 %temp; 
	mov.b64 	{%temp, %r15}, %fd100;
	}
	shl.b32 	%r33, %r13, 20;
	add.s32 	%r34, %r33, %r15;
	mov.b64 	%fd108, {%r14, %r34};
	{
	.reg .b32 %temp; 
	mov.b64 	{%temp, %r35}, %fd4;
	}
	mov.b32 	%f2, %r35;
	abs.f32 	%f1, %f2;
	setp.lt.f32 	%p4, %f1, 0f4086232B;
	@%p4 bra 	$L__BB1_7;
	setp.lt.f64 	%p5, %fd4, 0d0000000000000000;
	add.f64 	%fd101, %fd4, 0d7FF0000000000000;
	selp.f64 	%fd108, 0d0000000000000000, %fd101, %p5;
	setp.geu.f32 	%p6, %f1, 0f40874800;
	@%p6 bra 	$L__BB1_7;
	shr.u32 	%r36, %r13, 31;
	add.s32 	%r37, %r13, %r36;
	shr.s32 	%r38, %r37, 1;
	shl.b32 	%r39, %r38, 20;
	add.s32 	%r40, %r15, %r39;
	mov.b64 	%fd102, {%r14, %r40};
	sub.s32 	%r41, %r13, %r38;
	shl.b32 	%r42, %r41, 20;
	add.s32 	%r43, %r42, 1072693248;
	mov.b32 	%r44, 0;
	mov.b64 	%fd103, {%r44, %r43};
	mul.f64 	%fd108, %fd103, %fd102;
$L__BB1_7:
	abs.f64 	%fd104, %fd108;
	setp.eq.f64 	%p7, %fd104, 0d7FF0000000000000;
	fma.rn.f64 	%fd105, %fd108, %fd5, %fd108;
	selp.f64 	%fd106, %fd108, %fd105, %p7;
	st.param.f64 	[func_retval0], %fd106;
	ret;

}


// ===== COMPILED SASS (sm_100) =====

	.target	sm_100

	.elftype	@"ET_EXEC"


//--------------------- .note.nv.tkinfo           --------------------------
	.section	.note.nv.tkinfo,"",@"SHT_NOTE"
	.sectionflags	@"SHF_NOTE_NV_TKINFO"
	.tkinfo
        /*0018*/ 	.word	0x00000002
        /*0030*/ 	.string	""
        /*0030*/ 	.string	"ptxas"
        /*0030*/ 	.string	"Cuda compilation tools, release 13.0, V13.0.88"
        /*0030*/ 	.string	"Build cuda_13.0.r13.0/compiler.36424714_0"
        /*0030*/ 	.string	"-arch sm_100 -m 64 "



//--------------------- .note.nv.cuinfo           --------------------------
	.section	.note.nv.cuinfo,"",@"SHT_NOTE"
	.sectionflags	@"SHF_NOTE_NV_CUINFO"
        /*0018*/ 	.short	0x0002
        /*001a*/ 	.short	0x0064
        /*001c*/ 	.short	0x0082
	.zero		2


//--------------------- .nv.info                  --------------------------
	.section	.nv.info,"",@"SHT_CUDA_INFO"
	.align	4


	//----- nvinfo : EIATTR_REGCOUNT
	.align		4
        /*0000*/ 	.byte	0x04, 0x2f
        /*0002*/ 	.short	(.L_10 - .L_9)
	.align		4
.L_9:
        /*0004*/ 	.word	index@(_Z2MCPd)
        /*0008*/ 	.word	0x00000028


	//----- nvinfo : EIATTR_FRAME_SIZE
	.align		4
.L_10:
        /*000c*/ 	.byte	0x04, 0x11
        /*000e*/ 	.short	(.L_12 - .L_11)
	.align		4
.L_11:
        /*0010*/ 	.word	index@($_Z2MCPd$__internal_accurate_pow)
        /*0014*/ 	.word	0x00000030


	//----- nvinfo : EIATTR_FRAME_SIZE
	.align		4
.L_12:
        /*0018*/ 	.byte	0x04, 0x11
        /*001a*/ 	.short	(.L_14 - .L_13)
	.align		4
.L_13:
        /*001c*/ 	.word	index@(_Z2MCPd)
        /*0020*/ 	.word	0x00000030


	//----- nvinfo : EIATTR_MIN_STACK_SIZE
	.align		4
.L_14:
        /*0024*/ 	.byte	0x04, 0x12
        /*0026*/ 	.short	(.L_16 - .L_15)
	.align		4
.L_15:
        /*0028*/ 	.word	index@(_Z2MCPd)
        /*002c*/ 	.word	0x00000030
.L_16:


//--------------------- .nv.compat                --------------------------
	.section	.nv.compat,"",@"SHT_CUDA_COMPAT_INFO"
	.align	4
        /*0000*/ 	.byte	0x02, 0x09, 0x00, 0x00, 0x02, 0x02, 0x01, 0x00, 0x02, 0x05, 0x05, 0x00, 0x03, 0x07, 0x01, 0x01
        /*0010*/ 	.byte	0x02, 0x03, 0x00, 0x00, 0x02, 0x06, 0x01, 0x00, 0x04, 0x0b, 0x08, 0x00, 0x01, 0x00, 0x00, 0x00
        /*0020*/ 	.byte	0x00, 0x00, 0x00, 0x00


//--------------------- .nv.info._Z2MCPd          --------------------------
	.section	.nv.info._Z2MCPd,"",@"SHT_CUDA_INFO"
	.sectionflags	@""
	.align	4


	//----- nvinfo : EIATTR_CUDA_API_VERSION
	.align		4
        /*0000*/ 	.byte	0x04, 0x37
        /*0002*/ 	.short	(.L_18 - .L_17)
.L_17:
        /*0004*/ 	.word	0x00000082


	//----- nvinfo : EIATTR_KPARAM_INFO
	.align		4
.L_18:
        /*0008*/ 	.byte	0x04, 0x17
        /*000a*/ 	.short	(.L_20 - .L_19)
.L_19:
        /*000c*/ 	.word	0x00000000
        /*0010*/ 	.short	0x0000
        /*0012*/ 	.short	0x0000
        /*0014*/ 	.byte	0x00, 0xf5, 0x21, 0x00


	//----- nvinfo : EIATTR_SPARSE_MMA_MASK
	.align		4
.L_20:
        /*0018*/ 	.byte	0x03, 0x50
        /*001a*/ 	.short	0x0000


	//----- nvinfo : EIATTR_MAXREG_COUNT
	.align		4
        /*001c*/ 	.byte	0x03, 0x1b
        /*001e*/ 	.short	0x00ff


	//----- nvinfo : EIATTR_MERCURY_ISA_VERSION
	.align		4
        /*0020*/ 	.byte	0x03, 0x5f
        /*0022*/ 	.short	0x0101


	//----- nvinfo : EIATTR_VRC_CTA_INIT_COUNT
	.align		4
        /*0024*/ 	.byte	0x02, 0x4a
	.zero		1
	.zero		1


	//----- nvinfo : EIATTR_EXIT_INSTR_OFFSETS
	.align		4
        /*0028*/ 	.byte	0x04, 0x1c
        /*002a*/ 	.short	(.L_22 - .L_21)


	//   ....[0]....
.L_21:
        /*002c*/ 	.word	0x00005cc0


	//----- nvinfo : EIATTR_CRS_STACK_SIZE
	.align		4
.L_22:
        /*0030*/ 	.byte	0x04, 0x1e
        /*0032*/ 	.short	(.L_24 - .L_23)
.L_23:
        /*0034*/ 	.word	0x00000000


	//----- nvinfo : EIATTR_CBANK_PARAM_SIZE
	.align		4
.L_24:
        /*0038*/ 	.byte	0x03, 0x19
        /*003a*/ 	.short	0x0008


	//----- nvinfo : EIATTR_PARAM_CBANK
	.align		4
        /*003c*/ 	.byte	0x04, 0x0a
        /*003e*/ 	.short	(.L_26 - .L_25)
	.align		4
.L_25:
        /*0040*/ 	.word	index@(.nv.constant0._Z2MCPd)
        /*0044*/ 	.short	0x0380
        /*0046*/ 	.short	0x0008


	//----- nvinfo : EIATTR_SW_WAR
	.align		4
.L_26:
        /*0048*/ 	.byte	0x04, 0x36
        /*004a*/ 	.short	(.L_28 - .L_27)
.L_27:
        /*004c*/ 	.word	0x00000008
.L_28:


//--------------------- .nv.callgraph             --------------------------
	.section	.nv.callgraph,"",@"SHT_CUDA_CALLGRAPH"
	.align	4
	.sectionentsize	8
	.align		4
        /*0000*/ 	.word	0x00000000
	.align		4
        /*0004*/ 	.word	0xffffffff
	.align		4
        /*0008*/ 	.word	0x00000000
	.align		4
        /*000c*/ 	.word	0xfffffffe
	.align		4
        /*0010*/ 	.word	0x00000000
	.align		4
        /*0014*/ 	.word	0xfffffffd
	.align		4
        /*0018*/ 	.word	0x00000000
	.align		4
        /*001c*/ 	.word	0xfffffffc


//--------------------- .nv.constant4             --------------------------
	.section	.nv.constant4,"a",@progbits
	.align	8
	.align		8
.nv.constant4:
        /*0000*/ 	.dword	precalc_xorwow_matrix
	.align		8
        /*0008*/ 	.dword	precalc_xorwow_offset_matrix
	.align		8
        /*0010*/ 	.dword	mrg32k3aM1
	.align		8
        /*0018*/ 	.dword	mrg32k3aM2
	.align		8
        /*0020*/ 	.dword	mrg32k3aM1SubSeq
	.align		8
        /*0028*/ 	.dword	mrg32k3aM2SubSeq
	.align		8
        /*0030*/ 	.dword	mrg32k3aM1Seq
	.align		8
        /*0038*/ 	.dword	mrg32k3aM2Seq


//--------------------- .nv.constant3             --------------------------
	.section	.nv.constant3,"a",@progbits
	.align	8
.nv.constant3:
	.type		__cr_lgamma_table,@object
	.size		__cr_lgamma_table,(.L_8 - __cr_lgamma_table)
__cr_lgamma_table:
        /*0000*/ 	.byte	0x00, 0x00, 0x00, 0x00, 0x00, 0x00, 0x00, 0x00, 0x00, 0x00, 0x00, 0x00, 0x00, 0x00, 0x00, 0x00
        /*0010*/ 	.byte	0xef, 0x39, 0xfa, 0xfe, 0x42, 0x2e, 0xe6, 0x3f, 0x02, 0x20, 0x2a, 0xfa, 0x0b, 0xab, 0xfc, 0x3f
        /*0020*/ 	.byte	0xf9, 0x2c, 0x92, 0x7c, 0xa7, 0x6c, 0x09, 0x40, 0xc9, 0x79, 0x44, 0x3c, 0x64, 0x26, 0x13, 0x40
        /*0030*/ 	.byte	0xca, 0x01, 0xcf, 0x3a, 0x27, 0x51, 0x1a, 0x40, 0x30, 0xcc, 0x2d, 0xf3, 0xe1, 0x0c, 0x21, 0x40
        /*0040*/ 	.byte	0x0d, 0xb7, 0xfc, 0x82, 0x8e, 0x35, 0x25, 0x40
.L_8:


//--------------------- .text._Z2MCPd             --------------------------
	.section	.text._Z2MCPd,"ax",@progbits
	.align	128
        .global         _Z2MCPd
        .type           _Z2MCPd,@function
        .size           _Z2MCPd,(.L_x_29 - _Z2MCPd)
        .other          _Z2MCPd,@"STO_CUDA_ENTRY STV_DEFAULT"
_Z2MCPd:
.text._Z2MCPd:
[----:B------:R-:W0:Y:S01]  /*0000*/  LDC R1, c[0x0][0x37c] ;  /* 0x0000df00ff017b82 */ /* 0x000e220000000800 */
[----:B------:R-:W1:Y:S07]  /*0010*/  S2R R5, SR_TID.X ;  /* 0x0000000000057919 */ /* 0x000e6e0000002100 */
[----:B------:R-:W1:Y:S01]  /*0020*/  S2UR UR4, SR_CTAID.X ;  /* 0x00000000000479c3 */ /* 0x000e620000002500 */
[----:B0-----:R-:W-:Y:S01]  /*0030*/  VIADD R1, R1, 0xffffffd0 ;  /* 0xffffffd001017836 */ /* 0x001fe20000000000 */
[----:B------:R-:W0:Y:S01]  /*0040*/  LDCU.64 UR8, c[0x0][0x358] ;  /* 0x00006b00ff0877ac */ /* 0x000e220008000a00 */
[----:B------:R-:W-:Y:S01]  /*0050*/  IMAD.MOV.U32 R8, RZ, RZ, 0x47fd28b2 ;  /* 0x47fd28b2ff087424 */ /* 0x000fe200078e00ff */
[----:B------:R-:W-:Y:S01]  /*0060*/  BSSY.RECONVERGENT B0, `(.L_x_0) ;  /* 0x000026a000007945 */ /* 0x000fe20003800200 */
[----:B------:R-:W-:Y:S01]  /*0070*/  IMAD.MOV.U32 R9, RZ, RZ, 0x756219af ;  /* 0x756219afff097424 */ /* 0x000fe200078e00ff */
[----:B------:R-:W-:Y:S01]  /*0080*/  R2UR UR11, R1 ;  /* 0x00000000010b72ca */ /* 0x000fe200000e0000 */
[----:B------:R-:W-:Y:S01]  /*0090*/  IMAD.MOV.U32 R10, RZ, RZ, 0x7b9c197f ;  /* 0x7b9c197fff0a7424 */ /* 0x000fe200078e00ff */
[----:B------:R-:W1:Y:S01]  /*00a0*/  LDC R0, c[0x0][0x360] ;  /* 0x0000d800ff007b82 */ /* 0x000e620000000800 */
[----:B------:R-:W-:Y:S01]  /*00b0*/  IMAD.MOV.U32 R11, RZ, RZ, -0x75bd8fc ;  /* 0xf8a42704ff0b7424 */ /* 0x000fe200078e00ff */
[----:B------:R2:W-:Y:S01]  /*00c0*/  STL.64 [R1], R8 ;  /* 0x0000000801007387 */ /* 0x0005e20000100a00 */
[----:B------:R-:W-:-:S02]  /*00d0*/  IMAD.MOV.U32 R12, RZ, RZ, -0x23270784 ;  /* 0xdcd8f87cff0c7424 */ /* 0x000fc400078e00ff */
[----:B------:R-:W-:Y:S01]  /*00e0*/  IMAD.MOV.U32 R13, RZ, RZ, 0x6e5e8bb3 ;  /* 0x6e5e8bb3ff0d7424 */ /* 0x000fe200078e00ff */
[----:B------:R2:W-:Y:S01]  /*00f0*/  STL.64 [R1+0x8], R10 ;  /* 0x0000080a01007387 */ /* 0x0005e20000100a00 */
[----:B------:R-:W-:Y:S02]  /*0100*/  IMAD.MOV.U32 R32, RZ, RZ, 0x756219af ;  /* 0x756219afff207424 */ /* 0x000fe400078e00ff */
[----:B------:R-:W-:Y:S01]  /*0110*/  IMAD.MOV.U32 R7, RZ, RZ, -0x75bd8fc ;  /* 0xf8a42704ff077424 */ /* 0x000fe200078e00ff */
[----:B------:R2:W-:Y:S01]  /*0120*/  STL.64 [R1+0x10], R12 ;  /* 0x0000100c01007387 */ /* 0x0005e20000100a00 */
[----:B------:R-:W-:Y:S02]  /*0130*/  IMAD.MOV.U32 R6, RZ, RZ, 0x7b9c197f ;  /* 0x7b9c197fff067424 */ /* 0x000fe400078e00ff */
[----:B------:R-:W-:Y:S02]  /*0140*/  IMAD.MOV.U32 R3, RZ, RZ, 0x6e5e8bb3 ;  /* 0x6e5e8bb3ff037424 */ /* 0x000fe400078e00ff */
[----:B------:R-:W-:-:S02]  /*0150*/  IMAD.MOV.U32 R2, RZ, RZ, -0x23270784 ;  /* 0xdcd8f87cff027424 */ /* 0x000fc400078e00ff */
[----:B-1----:R-:W-:-:S05]  /*0160*/  IMAD R5, R0, UR4, R5 ;  /* 0x0000000400057c24 */ /* 0x002fca000f8e0205 */
[----:B------:R-:W-:Y:S02]  /*0170*/  ISETP.NE.AND P0, PT, R5, RZ, PT ;  /* 0x000000ff0500720c */ /* 0x000fe40003f05270 */
[----:B------:R-:W-:-:S11]  /*0180*/  SHF.R.S32.HI R0, RZ, 0x1f, R5 ;  /* 0x0000001fff007819 */ /* 0x000fd60000011405 */
[----:B0-2---:R-:W-:Y:S05]  /*0190*/  @!P0 BRA `(.L_x_1) ;  /* 0x0000002400588947 */ /* 0x005fea0003800000 */
[----:B------:R-:W-:Y:S02]  /*01a0*/  IMAD.MOV.U32 R4, RZ, RZ, RZ ;  /* 0x000000ffff047224 */ /* 0x000fe400078e00ff */
[----:B------:R-:W-:Y:S02]  /*01b0*/  IMAD.MOV.U32 R32, RZ, RZ, 0x756219af ;  /* 0x756219afff207424 */ /* 0x000fe400078e00ff */
[----:B------:R-:W-:Y:S02]  /*01c0*/  IMAD.MOV.U32 R10, RZ, RZ, R5 ;  /* 0x000000ffff0a7224 */ /* 0x000fe400078e0005 */
[----:B------:R-:W-:Y:S02]  /*01d0*/  IMAD.MOV.U32 R11, RZ, RZ, R0 ;  /* 0x000000ffff0b7224 */ /* 0x000fe400078e0000 */
[----:B------:R-:W-:Y:S02]  /*01e0*/  IMAD.MOV.U32 R6, RZ, RZ, 0x7b9c197f ;  /* 0x7b9c197fff067424 */ /* 0x000fe400078e00ff */
[----:B------:R-:W-:-:S02]  /*01f0*/  IMAD.MOV.U32 R7, RZ, RZ, -0x75bd8fc ;  /* 0xf8a42704ff077424 */ /* 0x000fc400078e00ff */
[----:B------:R-:W-:Y:S02]  /*0200*/  IMAD.MOV.U32 R2, RZ, RZ, -0x23270784 ;  /* 0xdcd8f87cff027424 */ /* 0x000fe400078e00ff */
[----:B------:R-:W-:-:S07]  /*0210*/  IMAD.MOV.U32 R3, RZ, RZ, 0x6e5e8bb3 ;  /* 0x6e5e8bb3ff037424 */ /* 0x000fce00078e00ff */
.L_x_10:
[----:B------:R-:W-:Y:S01]  /*0220*/  LOP3.LUT R18, R10, 0x3, RZ, 0xc0, !PT ;  /* 0x000000030a127812 */ /* 0x000fe200078ec0ff */
[----:B------:R-:W-:Y:S03]  /*0230*/  BSSY.RECONVERGENT B1, `(.L_x_2) ;  /* 0x0000246000017945 */ /* 0x000fe60003800200 */
[----:B------:R-:W-:-:S04]  /*0240*/  ISETP.NE.U32.AND P0, PT, R18, RZ, PT ;  /* 0x000000ff1200720c */ /* 0x000fc80003f05070 */
[----:B------:R-:W-:-:S13]  /*0250*/  ISETP.NE.AND.EX P0, PT, RZ, RZ, PT, P0 ;  /* 0x000000ffff00720c */ /* 0x000fda0003f05300 */
[----:B012---:R-:W-:Y:S05]  /*0260*/  @!P0 BRA `(.L_x_3) ;  /* 0x0000002400088947 */ /* 0x007fea0003800000 */
[----:B------:R-:W0:Y:S01]  /*0270*/  LDC.64 R8, c[0x4][RZ] ;  /* 0x01000000ff087b82 */ /* 0x000e220000000a00 */
[----:B------:R-:W-:Y:S01]  /*0280*/  IMAD.MOV.U32 R32, RZ, RZ, RZ ;  /* 0x000000ffff207224 */ /* 0x000fe200078e00ff */
[----:B------:R-:W-:Y:S02]  /*0290*/  CS2R R2, SRZ ;  /* 0x0000000000027805 */ /* 0x000fe4000001ff00 */
[----:B------:R-:W-:Y:S01]  /*02a0*/  CS2R R6, SRZ ;  /* 0x0000000000067805 */ /* 0x000fe2000001ff00 */
[----:B------:R-:W-:Y:S01]  /*02b0*/  UMOV UR4, URZ ;  /* 0x000000ff00047c82 */ /* 0x000fe20008000000 */
[----:B0-----:R-:W-:-:S07]  /*02c0*/  IMAD.WIDE.U32 R8, R4, 0xc80, R8 ;  /* 0x00000c8004087825 */ /* 0x001fce00078e0008 */
.L_x_5:
[----:B------:R-:W-:Y:S02]  /*02d0*/  ULEA UR5, UR4, UR11, 0x2 ;  /* 0x0000000b04057291 */ /* 0x000fe4000f8e10ff */
[----:B------:R-:W-:-:S07]  /*02e0*/  USHF.L.U32 UR7, UR4, 0x5, URZ ;  /* 0x0000000504077899 */ /* 0x000fce00080006ff */
[----:B------:R-:W5:Y:S01]  /*02f0*/  LDL R24, [UR5+0x4] ;  /* 0x00000405ff187983 */ /* 0x000f620008100800 */
[----:B------:R-:W-:-:S05]  /*0300*/  UMOV UR5, URZ ;  /* 0x000000ff00057c82 */ /* 0x000fca0008000000 */
.L_x_4:
[----:B-----5:R-:W-:Y:S01]  /*0310*/  SHF.R.U32.HI R28, RZ, UR5, R24 ;  /* 0x00000005ff1c7c19 */ /* 0x020fe20008011618 */
[----:B------:R-:W-:-:S03]  /*0320*/  UIADD3 UR6, UPT, UPT, UR7, UR5, URZ ;  /* 0x0000000507067290 */ /* 0x000fc6000fffe0ff */
[----:B------:R-:W-:Y:S01]  /*0330*/  LOP3.LUT R12, R28, 0x1, RZ, 0xc0, !PT ;  /* 0x000000011c0c7812 */ /* 0x000fe200078ec0ff */
[----:B------:R-:W-:-:S03]  /*0340*/  UIMAD UR6, UR6, 0x5, URZ ;  /* 0x00000005060678a4 */ /* 0x000fc6000f8e02ff */
[----:B------:R-:W-:-:S03]  /*0350*/  ISETP.NE.U32.AND P0, PT, R12, 0x1, PT ;  /* 0x000000010c00780c */ /* 0x000fc60003f05070 */
[----:B------:R-:W-:Y:S01]  /*0360*/  IMAD.U32 R13, RZ, RZ, UR6 ;  /* 0x00000006ff0d7e24 */ /* 0x000fe2000f8e00ff */
[----:B------:R-:W-:-:S03]  /*0370*/  R2P PR, R28, 0x7e ;  /* 0x0000007e1c007804 */ /* 0x000fc60000000000 */
[----:B------:R-:W-:-:S06]  /*0380*/  IMAD.WIDE.U32 R12, R13, 0x4, R8 ;  /* 0x000000040d0c7825 */ /* 0x000fcc00078e0008 */
[----:B------:R-:W2:Y:S04]  /*0390*/  @!P0 LDG.E R14, desc[UR8][R12.64+0x8] ;  /* 0x000008080c0e8981 */ /* 0x000ea8000c1e1900 */
[----:B------:R-:W3:Y:S04]  /*03a0*/  @!P0 LDG.E R17, desc[UR8][R12.64] ;  /* 0x000000080c118981 */ /* 0x000ee8000c1e1900 */
[----:B------:R-:W4:Y:S04]  /*03b0*/  @!P0 LDG.E R16, desc[UR8][R12.64+0x10] ;  /* 0x000010080c108981 */ /* 0x000f28000c1e1900 */
[----:B------:R-:W4:Y:S04]  /*03c0*/  @!P0 LDG.E R19, desc[UR8][R12.64+0x4] ;  /* 0x000004080c138981 */ /* 0x000f28000c1e1900 */
[----:B------:R-:W4:Y:S04]  /*03d0*/  @!P0 LDG.E R21, desc[UR8][R12.64+0xc] ;  /* 0x00000c080c158981 */ /* 0x000f28000c1e1900 */
[----:B------:R-:W4:Y:S04]  /*03e0*/  @P1 LDG.E R23, desc[UR8][R12.64+0x14] ;  /* 0x000014080c171981 */ /* 0x000f28000c1e1900 */
        /* <DEDUP_REMOVED lines=11> */
[----:B------:R-:W4:Y:S01]  /*04a0*/  @P6 LDG.E R34, desc[UR8][R12.64+0x88] ;  /* 0x000088080c226981 */ /* 0x000f22000c1e1900 */
[----:B--2---:R-:W-:-:S03]  /*04b0*/  @!P0 LOP3.LUT R7, R7, R14, RZ, 0x3c, !PT ;  /* 0x0000000e07078212 */ /* 0x004fc600078e3cff */
[----:B------:R-:W2:Y:S01]  /*04c0*/  @P1 LDG.E R14, desc[UR8][R12.64+0x1c] ;  /* 0x00001c080c0e1981 */ /* 0x000ea2000c1e1900 */
[----:B---3--:R-:W-:-:S03]  /*04d0*/  @!P0 LOP3.LUT R32, R32, R17, RZ, 0x3c, !PT ;  /* 0x0000001120208212 */ /* 0x008fc600078e3cff */
[----:B------:R-:W3:Y:S01]  /*04e0*/  @P1 LDG.E R17, desc[UR8][R12.64+0x18] ;  /* 0x000018080c111981 */ /* 0x000ee2000c1e1900 */
[----:B----4-:R-:W-:-:S03]  /*04f0*/  @!P0 LOP3.LUT R3, R3, R16, RZ, 0x3c, !PT ;  /* 0x0000001003038212 */ /* 0x010fc600078e3cff */
[----:B------:R-:W4:Y:S01]  /*0500*/  @P1 LDG.E R16, desc[UR8][R12.64+0x24] ;  /* 0x000024080c101981 */ /* 0x000f22000c1e1900 */
[----:B------:R-:W-:-:S03]  /*0510*/  @!P0 LOP3.LUT R6, R6, R19, RZ, 0x3c, !PT ;  /* 0x0000001306068212 */ /* 0x000fc600078e3cff */
[----:B------:R-:W4:Y:S01]  /*0520*/  @P1 LDG.E R19, desc[UR8][R12.64+0x20] ;  /* 0x000020080c131981 */ /* 0x000f22000c1e1900 */
[----:B------:R-:W-:-:S03]  /*0530*/  @!P0 LOP3.LUT R2, R2, R21, RZ, 0x3c, !PT ;  /* 0x0000001502028212 */ /* 0x000fc600078e3cff */
[----:B------:R-:W4:Y:S01]  /*0540*/  @P2 LDG.E R21, desc[UR8][R12.64+0x2c] ;  /* 0x00002c080c152981 */ /* 0x000f22000c1e1900 */
[----:B------:R-:W-:-:S03]  /*0550*/  @P1 LOP3.LUT R32, R32, R23, RZ, 0x3c, !PT ;  /* 0x0000001720201212 */ /* 0x000fc600078e3cff */
[----:B------:R-:W4:Y:S01]  /*0560*/  @P2 LDG.E R23, desc[UR8][R12.64+0x34] ;  /* 0x000034080c172981 */ /* 0x000f22000c1e1900 */
[----:B------:R-:W-:Y:S02]  /*0570*/  LOP3.LUT P0, RZ, R28, 0x80, RZ, 0xc0, !PT ;  /* 0x000000801cff7812 */ /* 0x000fe4000780c0ff */
[----:B------:R-:W-:Y:S02]  /*0580*/  @P2 LOP3.LUT R32, R32, R15, RZ, 0x3c, !PT ;  /* 0x0000000f20202212 */ /* 0x000fe400078e3cff */
[----:B------:R-:W4:Y:S09]  /*0590*/  @P4 LDG.E R15, desc[UR8][R12.64+0x54] ;  /* 0x000054080c0f4981 */ /* 0x000f32000c1e1900 */
[----:B------:R-:W4:Y:S01]  /*05a0*/  @P0 LDG.E R37, desc[UR8][R12.64+0x8c] ;  /* 0x00008c080c250981 */ /* 0x000f22000c1e1900 */
[----:B------:R-:W-:-:S03]  /*05b0*/  @P3 LOP3.LUT R32, R32, R25, RZ, 0x3c, !PT ;  /* 0x0000001920203212 */ /* 0x000fc600078e3cff */
[----:B------:R-:W4:Y:S04]  /*05c0*/  @P0 LDG.E R36, desc[UR8][R12.64+0x94] ;  /* 0x000094080c240981 */ /* 0x000f28000c1e1900 */
[----:B------:R-:W4:Y:S01]  /*05d0*/  @P6 LDG.E R25, desc[UR8][R12.64+0x84] ;  /* 0x000084080c196981 */ /* 0x000f22000c1e1900 */
[----:B------:R-:W-:-:S03]  /*05e0*/  @P4 LOP3.LUT R32, R32, R31, RZ, 0x3c, !PT ;  /* 0x0000001f20204212 */ /* 0x000fc600078e3cff */
[----:B------:R-:W4:Y:S01]  /*05f0*/  @P0 LDG.E R31, desc[UR8][R12.64+0x9c] ;  /* 0x00009c080c1f0981 */ /* 0x000f22000c1e1900 */
[----:B--2---:R-:W-:-:S03]  /*0600*/  @P1 LOP3.LUT R7, R7, R14, RZ, 0x3c, !PT ;  /* 0x0000000e07071212 */ /* 0x004fc600078e3cff */
[----:B------:R-:W2:Y:S01]  /*0610*/  @P3 LDG.E R14, desc[UR8][R12.64+0x4c] ;  /* 0x00004c080c0e3981 */ /* 0x000ea2000c1e1900 */
[----:B---3--:R-:W-:Y:S02]  /*0620*/  @P1 LOP3.LUT R6, R6, R17, RZ, 0x3c, !PT ;  /* 0x0000001106061212 */ /* 0x008fe400078e3cff */
[----:B------:R-:W-:Y:S01]  /*0630*/  @P2 LOP3.LUT R7, R7, R20, RZ, 0x3c, !PT ;  /* 0x0000001407072212 */ /* 0x000fe200078e3cff */
[----:B------:R-:W3:Y:S01]  /*0640*/  @P4 LDG.E R17, desc[UR8][R12.64+0x5c] ;  /* 0x00005c080c114981 */ /* 0x000ee2000c1e1900 */
[----:B----4-:R-:W-:-:S03]  /*0650*/  @P1 LOP3.LUT R3, R3, R16, RZ, 0x3c, !PT ;  /* 0x0000001003031212 */ /* 0x010fc600078e3cff */
[----:B------:R-:W4:Y:S01]  /*0660*/  @P4 LDG.E R16, desc[UR8][R12.64+0x58] ;  /* 0x000058080c104981 */ /* 0x000f22000c1e1900 */
[----:B------:R-:W-:-:S03]  /*0670*/  @P1 LOP3.LUT R2, R2, R19, RZ, 0x3c, !PT ;  /* 0x0000001302021212 */ /* 0x000fc600078e3cff */
[----:B------:R-:W4:Y:S01]  /*0680*/  @P4 LDG.E R20, desc[UR8][R12.64+0x60] ;  /* 0x000060080c144981 */ /* 0x000f22000c1e1900 */
[----:B------:R-:W-:Y:S02]  /*0690*/  @P2 LOP3.LUT R6, R6, R21, RZ, 0x3c, !PT ;  /* 0x0000001506062212 */ /* 0x000fe400078e3cff */
[----:B------:R-:W-:Y:S01]  /*06a0*/  @P2 LOP3.LUT R3, R3, R22, RZ, 0x3c, !PT ;  /* 0x0000001603032212 */ /* 0x000fe200078e3cff */
[----:B------:R-:W4:Y:S01]  /*06b0*/  @P5 LDG.E R19, desc[UR8][R12.64+0x68] ;  /* 0x000068080c135981 */ /* 0x000f22000c1e1900 */
[----:B------:R-:W-:-:S03]  /*06c0*/  @P3 LOP3.LUT R7, R7, R26, RZ, 0x3c, !PT ;  /* 0x0000001a07073212 */ /* 0x000fc600078e3cff */
[----:B------:R-:W4:Y:S01]  /*06d0*/  @P5 LDG.E R22, desc[UR8][R12.64+0x6c] ;  /* 0x00006c080c165981 */ /* 0x000f22000c1e1900 */
[----:B------:R-:W-:-:S03]  /*06e0*/  @P2 LOP3.LUT R2, R2, R23, RZ, 0x3c, !PT ;  /* 0x0000001702022212 */ /* 0x000fc600078e3cff */
[----:B------:R-:W4:Y:S04]  /*06f0*/  @P5 LDG.E R21, desc[UR8][R12.64+0x70] ;  /* 0x000070080c155981 */ /* 0x000f28000c1e1900 */
[----:B------:R-:W4:Y:S01]  /*0700*/  @P5 LDG.E R26, desc[UR8][R12.64+0x74] ;  /* 0x000074080c1a5981 */ /* 0x000f22000c1e1900 */
[----:B------:R-:W-:-:S03]  /*0710*/  @P3 LOP3.LUT R6, R6, R27, RZ, 0x3c, !PT ;  /* 0x0000001b06063212 */ /* 0x000fc600078e3cff */
[----:B------:R-:W4:Y:S01]  /*0720*/  @P6 LDG.E R23, desc[UR8][R12.64+0x7c] ;  /* 0x00007c080c176981 */ /* 0x000f22000c1e1900 */
[----:B------:R-:W-:-:S03]  /*0730*/  @P3 LOP3.LUT R2, R2, R29, RZ, 0x3c, !PT ;  /* 0x0000001d02023212 */ /* 0x000fc600078e3cff */
[----:B------:R-:W4:Y:S04]  /*0740*/  @P0 LDG.E R27, desc[UR8][R12.64+0x90] ;  /* 0x000090080c1b0981 */ /* 0x000f28000c1e1900 */
[----:B------:R-:W4:Y:S01]  /*0750*/  @P0 LDG.E R29, desc[UR8][R12.64+0x98] ;  /* 0x000098080c1d0981 */ /* 0x000f22000c1e1900 */
[----:B------:R-:W-:Y:S02]  /*0760*/  @P4 LOP3.LUT R6, R6, R15, RZ, 0x3c, !PT ;  /* 0x0000000f06064212 */ /* 0x000fe400078e3cff */
[----:B------:R-:W-:-:S04]  /*0770*/  @P5 LOP3.LUT R32, R32, R33, RZ, 0x3c, !PT ;  /* 0x0000002120205212 */ /* 0x000fc800078e3cff */
[----:B------:R-:W-:-:S04]  /*0780*/  @P6 LOP3.LUT R32, R32, R35, RZ, 0x3c, !PT ;  /* 0x0000002320206212 */ /* 0x000fc800078e3cff */
[----:B------:R-:W-:Y:S02]  /*0790*/  @P0 LOP3.LUT R32, R32, R37, RZ, 0x3c, !PT ;  /* 0x0000002520200212 */ /* 0x000fe400078e3cff */
[----:B--2---:R-:W-:Y:S02]  /*07a0*/  @P3 LOP3.LUT R3, R3, R14, RZ, 0x3c, !PT ;  /* 0x0000000e03033212 */ /* 0x004fe400078e3cff */
[----:B---3--:R-:W-:Y:S02]  /*07b0*/  @P4 LOP3.LUT R2, R2, R17, RZ, 0x3c, !PT ;  /* 0x0000001102024212 */ /* 0x008fe400078e3cff */
[----:B----4-:R-:W-:Y:S02]  /*07c0*/  @P4 LOP3.LUT R7, R7, R16, RZ, 0x3c, !PT ;  /* 0x0000001007074212 */ /* 0x010fe400078e3cff */
[----:B------:R-:W-:Y:S02]  /*07d0*/  @P4 LOP3.LUT R3, R3, R20, RZ, 0x3c, !PT ;  /* 0x0000001403034212 */ /* 0x000fe400078e3cff */
[----:B------:R-:W-:-:S02]  /*07e0*/  @P5 LOP3.LUT R6, R6, R19, RZ, 0x3c, !PT ;  /* 0x0000001306065212 */ /* 0x000fc400078e3cff */
[----:B------:R-:W-:Y:S02]  /*07f0*/  @P5 LOP3.LUT R7, R7, R22, RZ, 0x3c, !PT ;  /* 0x0000001607075212 */ /* 0x000fe400078e3cff */
[----:B------:R-:W-:Y:S02]  /*0800*/  @P5 LOP3.LUT R2, R2, R21, RZ, 0x3c, !PT ;  /* 0x0000001502025212 */ /* 0x000fe400078e3cff */
[----:B------:R-:W-:Y:S02]  /*0810*/  @P5 LOP3.LUT R3, R3, R26, RZ, 0x3c, !PT ;  /* 0x0000001a03035212 */ /* 0x000fe400078e3cff */
[----:B------:R-:W-:Y:S02]  /*0820*/  @P6 LOP3.LUT R7, R7, R30, RZ, 0x3c, !PT ;  /* 0x0000001e07076212 */ /* 0x000fe400078e3cff */
[----:B------:R-:W-:Y:S02]  /*0830*/  @P6 LOP3.LUT R6, R6, R23, RZ, 0x3c, !PT ;  /* 0x0000001706066212 */ /* 0x000fe400078e3cff */
[----:B------:R-:W-:-:S02]  /*0840*/  @P6 LOP3.LUT R2, R2, R25, RZ, 0x3c, !PT ;  /* 0x0000001902026212 */ /* 0x000fc400078e3cff */
[----:B------:R-:W-:Y:S02]  /*0850*/  @P6 LOP3.LUT R3, R3, R34, RZ, 0x3c, !PT ;  /* 0x0000002203036212 */ /* 0x000fe400078e3cff */
[----:B------:R-:W-:Y:S02]  /*0860*/  @P0 LOP3.LUT R6, R6, R27, RZ, 0x3c, !PT ;  /* 0x0000001b06060212 */ /* 0x000fe400078e3cff */
[----:B------:R-:W-:Y:S02]  /*0870*/  @P0 LOP3.LUT R7, R7, R36, RZ, 0x3c, !PT ;  /* 0x0000002407070212 */ /* 0x000fe400078e3cff */
[----:B------:R-:W-:Y:S02]  /*0880*/  @P0 LOP3.LUT R2, R2, R29, RZ, 0x3c, !PT ;  /* 0x0000001d02020212 */ /* 0x000fe400078e3cff */
[----:B------:R-:W-:Y:S02]  /*0890*/  @P0 LOP3.LUT R3, R3, R31, RZ, 0x3c, !PT ;  /* 0x0000001f03030212 */ /* 0x000fe400078e3cff */
[----:B------:R-:W-:-:S13]  /*08a0*/  R2P PR, R28.B1, 0x7f ;  /* 0x0000007f1c007804 */ /* 0x000fda0000001000 */
[----:B------:R-:W2:Y:S04]  /*08b0*/  @P0 LDG.E R16, desc[UR8][R12.64+0xb0] ;  /* 0x0000b0080c100981 */ /* 0x000ea8000c1e1900 */
[----:B------:R-:W3:Y:S04]  /*08c0*/  @P0 LDG.E R21, desc[UR8][R12.64+0xa4] ;  /* 0x0000a4080c150981 */ /* 0x000ee8000c1e1900 */
        /* <DEDUP_REMOVED lines=14> */
[----:B--2---:R-:W-:-:S03]  /*09b0*/  @P0 LOP3.LUT R3, R3, R16, RZ, 0x3c, !PT ;  /* 0x0000001003030212 */ /* 0x004fc600078e3cff */
[----:B------:R-:W2:Y:S01]  /*09c0*/  @P1 LDG.E R16, desc[UR8][R12.64+0xbc] ;  /* 0x0000bc080c101981 */ /* 0x000ea2000c1e1900 */
[----:B---3--:R-:W-:-:S03]  /*09d0*/  @P0 LOP3.LUT R6, R6, R21, RZ, 0x3c, !PT ;  /* 0x0000001506060212 */ /* 0x008fc600078e3cff */
[----:B------:R-:W3:Y:S01]  /*09e0*/  @P1 LDG.E R21, desc[UR8][R12.64+0xb8] ;  /* 0x0000b8080c151981 */ /* 0x000ee2000c1e1900 */
[----:B----4-:R-:W-:-:S03]  /*09f0*/  @P0 LOP3.LUT R2, R2, R23, RZ, 0x3c, !PT ;  /* 0x0000001702020212 */ /* 0x010fc600078e3cff */
[----:B------:R-:W4:Y:S01]  /*0a00*/  @P1 LDG.E R23, desc[UR8][R12.64+0xc0] ;  /* 0x0000c0080c171981 */ /* 0x000f22000c1e1900 */
[----:B------:R-:W-:-:S03]  /*0a10*/  @P0 LOP3.LUT R7, R7, R14, RZ, 0x3c, !PT ;  /* 0x0000000e07070212 */ /* 0x000fc600078e3cff */
[----:B------:R-:W4:Y:S01]  /*0a20*/  @P2 LDG.E R14, desc[UR8][R12.64+0xd0] ;  /* 0x0000d0080c0e2981 */ /* 0x000f22000c1e1900 */
[----:B------:R-:W-:-:S03]  /*0a30*/  @P0 LOP3.LUT R32, R32, R15, RZ, 0x3c, !PT ;  /* 0x0000000f20200212 */ /* 0x000fc600078e3cff */
[----:B------:R-:W4:Y:S01]  /*0a40*/  @P2 LDG.E R15, desc[UR8][R12.64+0xd4] ;  /* 0x0000d4080c0f2981 */ /* 0x000f22000c1e1900 */
[----:B------:R-:W-:-:S03]  /*0a50*/  @P1 LOP3.LUT R32, R32, R19, RZ, 0x3c, !PT ;  /* 0x0000001320201212 */ /* 0x000fc600078e3cff */
[----:B------:R-:W4:Y:S01]  /*0a60*/  @P3 LDG.E R19, desc[UR8][R12.64+0xe8] ;  /* 0x0000e8080c133981 */ /* 0x000f22000c1e1900 */
[----:B------:R-:W-:-:S03]  /*0a70*/  @P2 LOP3.LUT R32, R32, R17, RZ, 0x3c, !PT ;  /* 0x0000001120202212 */ /* 0x000fc600078e3cff */
[----:B------:R-:W4:Y:S01]  /*0a80*/  @P3 LDG.E R17, desc[UR8][R12.64+0xe0] ;  /* 0x0000e0080c113981 */ /* 0x000f22000c1e1900 */
[----:B------:R-:W-:Y:S02]  /*0a90*/  @P1 LOP3.LUT R3, R3, R20, RZ, 0x3c, !PT ;  /* 0x0000001403031212 */ /* 0x000fe400078e3cff */
[----:B------:R-:W-:Y:S01]  /*0aa0*/  LOP3.LUT P0, RZ, R28, 0x8000, RZ, 0xc0, !PT ;  /* 0x000080001cff7812 */ /* 0x000fe2000780c0ff */
        /* <DEDUP_REMOVED lines=29> */
[----:B------:R-:W-:Y:S01]  /*0c80*/  @P3 LOP3.LUT R2, R2, R19, RZ, 0x3c, !PT ;  /* 0x0000001302023212 */ /* 0x000fe200078e3cff */
[----:B------:R-:W-:Y:S01]  /*0c90*/  UIADD3 UR5, UPT, UPT, UR5, 0x10, URZ ;  /* 0x0000001005057890 */ /* 0x000fe2000fffe0ff */
[----:B------:R-:W-:-:S03]  /*0ca0*/  @P3 LOP3.LUT R6, R6, R17, RZ, 0x3c, !PT ;  /* 0x0000001106063212 */ /* 0x000fc600078e3cff */
[----:B------:R-:W-:Y:S01]  /*0cb0*/  UISETP.NE.AND UP0, UPT, UR5, 0x20, UPT ;  /* 0x000000200500788c */ /* 0x000fe2000bf05270 */
[----:B------:R-:W-:-:S04]  /*0cc0*/  @P4 LOP3.LUT R3, R3, R22, RZ, 0x3c, !PT ;  /* 0x0000001603034212 */ /* 0x000fc800078e3cff */
[----:B------:R-:W-:-:S04]  /*0cd0*/  @P5 LOP3.LUT R3, R3, R28, RZ, 0x3c, !PT ;  /* 0x0000001c03035212 */ /* 0x000fc800078e3cff */
[----:B------:R-:W-:Y:S02]  /*0ce0*/  @P6 LOP3.LUT R3, R3, R30, RZ, 0x3c, !PT ;  /* 0x0000001e03036212 */ /* 0x000fe400078e3cff */
[----:B------:R-:W-:Y:S02]  /*0cf0*/  @P0 LOP3.LUT R32, R32, R35, RZ, 0x3c, !PT ;  /* 0x0000002320200212 */ /* 0x000fe400078e3cff */
[----:B------:R-:W-:Y:S02]  /*0d00*/  @P0 LOP3.LUT R3, R3, R36, RZ, 0x3c, !PT ;  /* 0x0000002403030212 */ /* 0x000fe400078e3cff */
[----:B--2---:R-:W-:Y:S02]  /*0d10*/  @P3 LOP3.LUT R7, R7, R16, RZ, 0x3c, !PT ;  /* 0x0000001007073212 */ /* 0x004fe400078e3cff */
[----:B---3--:R-:W-:Y:S02]  /*0d20*/  @P4 LOP3.LUT R6, R6, R21, RZ, 0x3c, !PT ;  /* 0x0000001506064212 */ /* 0x008fe400078e3cff */
[----:B------:R-:W-:-:S02]  /*0d30*/  @P4 LOP3.LUT R7, R7, R20, RZ, 0x3c, !PT ;  /* 0x0000001407074212 */ /* 0x000fc400078e3cff */
[----:B----4-:R-:W-:Y:S02]  /*0d40*/  @P4 LOP3.LUT R2, R2, R23, RZ, 0x3c, !PT ;  /* 0x0000001702024212 */ /* 0x010fe400078e3cff */
        /* <DEDUP_REMOVED lines=8> */
[----:B------:R-:W-:Y:S01]  /*0dd0*/  @P0 LOP3.LUT R2, R2, R33, RZ, 0x3c, !PT ;  /* 0x0000002102020212 */ /* 0x000fe200078e3cff */
[----:B------:R-:W-:Y:S06]  /*0de0*/  BRA.U UP0, `(.L_x_4) ;  /* 0xfffffff500487547 */ /* 0x000fec000b83ffff */
[----:B------:R-:W-:-:S04]  /*0df0*/  UIADD3 UR4, UPT, UPT, UR4, 0x1, URZ ;  /* 0x0000000104047890 */ /* 0x000fc8000fffe0ff */
[----:B------:R-:W-:-:S09]  /*0e00*/  UISETP.NE.AND UP0, UPT, UR4, 0x5, UPT ;  /* 0x000000050400788c */ /* 0x000fd2000bf05270 */
[----:B------:R-:W-:Y:S05]  /*0e10*/  BRA.U UP0, `(.L_x_5) ;  /* 0xfffffff5002c7547 */ /* 0x000fea000b83ffff */
[----:B------:R0:W-:Y:S01]  /*0e20*/  STL [R1+0x4], R32 ;  /* 0x0000042001007387 */ /* 0x0001e20000100800 */
[----:B------:R-:W-:-:S03]  /*0e30*/  ISETP.NE.U32.AND P0, PT, R18, 0x1, PT ;  /* 0x000000011200780c */ /* 0x000fc60003f05070 */
[----:B------:R0:W-:Y:S01]  /*0e40*/  STL.64 [R1+0x8], R6 ;  /* 0x0000080601007387 */ /* 0x0001e20000100a00 */
[----:B------:R-:W-:-:S03]  /*0e50*/  ISETP.NE.AND.EX P0, PT, RZ, RZ, PT, P0 ;  /* 0x000000ffff00720c */ /* 0x000fc60003f05300 */
[----:B------:R0:W-:Y:S10]  /*0e60*/  STL.64 [R1+0x10], R2 ;  /* 0x0000100201007387 */ /* 0x0001f40000100a00 */
[----:B------:R-:W-:Y:S05]  /*0e70*/  @!P0 BRA `(.L_x_3) ;  /* 0x0000001800048947 */ /* 0x000fea0003800000 */
[----:B------:R-:W-:Y:S01]  /*0e80*/  UMOV UR4, URZ ;  /* 0x000000ff00047c82 */ /* 0x000fe20008000000 */
[----:B------:R-:W-:Y:S01]  /*0e90*/  UMOV UR5, URZ ;  /* 0x000000ff00057c82 */ /* 0x000fe20008000000 */
[----:B0-----:R-:W-:Y:S02]  /*0ea0*/  IMAD.MOV.U32 R32, RZ, RZ, RZ ;  /* 0x000000ffff207224 */ /* 0x001fe400078e00ff */
[----:B------:R-:W-:Y:S02]  /*0eb0*/  IMAD.U32 R3, RZ, RZ, UR4 ;  /* 0x00000004ff037e24 */ /* 0x000fe4000f8e00ff */
[----:B------:R-:W-:Y:S02]  /*0ec0*/  IMAD.U32 R2, RZ, RZ, UR5 ;  /* 0x00000005ff027e24 */ /* 0x000fe4000f8e00ff */
[----:B------:R-:W-:Y:S02]  /*0ed0*/  IMAD.U32 R7, RZ, RZ, UR4 ;  /* 0x00000004ff077e24 */ /* 0x000fe4000f8e00ff */
[----:B------:R-:W-:-:S07]  /*0ee0*/  IMAD.U32 R6, RZ, RZ, UR5 ;  /* 0x00000005ff067e24 */ /* 0x000fce000f8e00ff */
.L_x_7:
[----:B------:R-:W-:Y:S02]  /*0ef0*/  ULEA UR5, UR4, UR11, 0x2 ;  /* 0x0000000b04057291 */ /* 0x000fe4000f8e10ff */
[----:B------:R-:W-:-:S07]  /*0f00*/  USHF.L.U32 UR7, UR4, 0x5, URZ ;  /* 0x0000000504077899 */ /* 0x000fce00080006ff */
[----:B------:R-:W5:Y:S01]  /*0f10*/  LDL R24, [UR5+0x4] ;  /* 0x00000405ff187983 */ /* 0x000f620008100800 */
[----:B------:R-:W-:-:S05]  /*0f20*/  UMOV UR5, URZ ;  /* 0x000000ff00057c82 */ /* 0x000fca0008000000 */
.L_x_6:
        /* <DEDUP_REMOVED lines=182> */
[----:B------:R-:W-:Y:S05]  /*1a90*/  @P0 BRA `(.L_x_3) ;  /* 0x0000000800fc0947 */ /* 0x000fea0003800000 */
[----:B------:R-:W-:Y:S01]  /*1aa0*/  UMOV UR4, URZ ;  /* 0x000000ff00047c82 */ /* 0x000fe20008000000 */
[----:B------:R-:W-:Y:S01]  /*1ab0*/  UMOV UR5, URZ ;  /* 0x000000ff00057c82 */ /* 0x000fe20008000000 */
[----:B-1----:R-:W-:Y:S02]  /*1ac0*/  IMAD.MOV.U32 R32, RZ, RZ, RZ ;  /* 0x000000ffff207224 */ /* 0x002fe400078e00ff */
[----:B------:R-:W-:Y:S02]  /*1ad0*/  IMAD.U32 R3, RZ, RZ, UR4 ;  /* 0x00000004ff037e24 */ /* 0x000fe4000f8e00ff */
[----:B------:R-:W-:Y:S02]  /*1ae0*/  IMAD.U32 R2, RZ, RZ, UR5 ;  /* 0x00000005ff027e24 */ /* 0x000fe4000f8e00ff */
[----:B------:R-:W-:Y:S02]  /*1af0*/  IMAD.U32 R7, RZ, RZ, UR4 ;  /* 0x00000004ff077e24 */ /* 0x000fe4000f8e00ff */
[----:B------:R-:W-:-:S07]  /*1b00*/  IMAD.U32 R6, RZ, RZ, UR5 ;  /* 0x00000005ff067e24 */ /* 0x000fce000f8e00ff */
.L_x_9:
[----:B------:R-:W-:Y:S02]  /*1b10*/  ULEA UR5, UR4, UR11, 0x2 ;  /* 0x0000000b04057291 */ /* 0x000fe4000f8e10ff */
[----:B------:R-:W-:-:S07]  /*1b20*/  USHF.L.U32 UR7, UR4, 0x5, URZ ;  /* 0x0000000504077899 */ /* 0x000fce00080006ff */
[----:B------:R-:W5:Y:S01]  /*1b30*/  LDL R24, [UR5+0x4] ;  /* 0x00000405ff187983 */ /* 0x000f620008100800 */
[----:B------:R-:W-:-:S05]  /*1b40*/  UMOV UR5, URZ ;  /* 0x000000ff00057c82 */ /* 0x000fca0008000000 */
.L_x_8:
[----:B-----5:R-:W-:Y:S01]  /*1b50*/  SHF.R.U32.HI R26, RZ, UR5, R24 ;  /* 0x00000005ff1a7c19 */ /* 0x020fe20008011618 */
[----:B------:R-:W-:-:S03]  /*1b60*/  UIADD3 UR6, UPT, UPT, UR7, UR5, URZ ;  /* 0x0000000507067290 */ /* 0x000fc6000fffe0ff */
[----:B------:R-:W-:Y:S01]  /*1b70*/  LOP3.LUT R12, R26, 0x1, RZ, 0xc0, !PT ;  /* 0x000000011a0c7812 */ /* 0x000fe200078ec0ff */
[----:B------:R-:W-:-:S03]  /*1b80*/  UIMAD UR6, UR6, 0x5, URZ ;  /* 0x00000005060678a4 */ /* 0x000fc6000f8e02ff */
[----:B------:R-:W-:-:S03]  /*1b90*/  ISETP.NE.U32.AND P0, PT, R12, 0x1, PT ;  /* 0x000000010c00780c */ /* 0x000fc60003f05070 */
[----:B------:R-:W-:-:S04]  /*1ba0*/  IMAD.U32 R13, RZ, RZ, UR6 ;  /* 0x00000006ff0d7e24 */ /* 0x000fc8000f8e00ff */
[----:B------:R-:W-:-:S06]  /*1bb0*/  IMAD.WIDE.U32 R12, R13, 0x4, R8 ;  /* 0x000000040d0c7825 */ /* 0x000fcc00078e0008 */
[----:B------:R-:W2:Y:S04]  /*1bc0*/  @!P0 LDG.E R14, desc[UR8][R12.64+0x8] ;  /* 0x000008080c0e8981 */ /* 0x000ea8000c1e1900 */
[----:B------:R-:W3:Y:S04]  /*1bd0*/  @!P0 LDG.E R19, desc[UR8][R12.64] ;  /* 0x000000080c138981 */ /* 0x000ee8000c1e1900 */
[----:B------:R-:W4:Y:S04]  /*1be0*/  @!P0 LDG.E R16, desc[UR8][R12.64+0x10] ;  /* 0x000010080c108981 */ /* 0x000f28000c1e1900 */
[----:B------:R-:W4:Y:S04]  /*1bf0*/  @!P0 LDG.E R21, desc[UR8][R12.64+0x4] ;  /* 0x000004080c158981 */ /* 0x000f28000c1e1900 */
[----:B------:R-:W4:Y:S01]  /*1c00*/  @!P0 LDG.E R23, desc[UR8][R12.64+0xc] ;  /* 0x00000c080c178981 */ /* 0x000f22000c1e1900 */
[----:B------:R-:W-:-:S13]  /*1c10*/  R2P PR, R26, 0x7e ;  /* 0x0000007e1a007804 */ /* 0x000fda0000000000 */
        /* <DEDUP_REMOVED lines=23> */
[----:B------:R-:W-:Y:S02]  /*1d90*/  LOP3.LUT P0, RZ, R26, 0x80, RZ, 0xc0, !PT ;  /* 0x000000801aff7812 */ /* 0x000fe4000780c0ff */
[----:B------:R-:W-:Y:S02]  /*1da0*/  @P1 LOP3.LUT R32, R32, R15, RZ, 0x3c, !PT ;  /* 0x0000000f20201212 */ /* 0x000fe400078e3cff */
[----:B------:R-:W4:Y:S02]  /*1db0*/  @P3 LDG.E R15, desc[UR8][R12.64+0x48] ;  /* 0x000048080c0f3981 */ /* 0x000f24000c1e1900 */
[----:B------:R-:W-:Y:S02]  /*1dc0*/  @P2 LOP3.LUT R32, R32, R17, RZ, 0x3c, !PT ;  /* 0x0000001120202212 */ /* 0x000fe400078e3cff */
[----:B------:R-:W4:Y:S05]  /*1dd0*/  @P4 LDG.E R17, desc[UR8][R12.64+0x54] ;  /* 0x000054080c114981 */ /* 0x000f2a000c1e1900 */
[----:B------:R-:W4:Y:S04]  /*1de0*/  @P0 LDG.E R37, desc[UR8][R12.64+0x8c] ;  /* 0x00008c080c250981 */ /* 0x000f28000c1e1900 */
[----:B------:R-:W4:Y:S04]  /*1df0*/  @P0 LDG.E R34, desc[UR8][R12.64+0x94] ;  /* 0x000094080c220981 */ /* 0x000f28000c1e1900 */
[----:B------:R-:W4:Y:S01]  /*1e00*/  @P0 LDG.E R36, desc[UR8][R12.64+0x9c] ;  /* 0x00009c080c240981 */ /* 0x000f22000c1e1900 */
[----:B------:R-:W-:-:S03]  /*1e10*/  @P3 LOP3.LUT R32, R32, R27, RZ, 0x3c, !PT ;  /* 0x0000001b20203212 */ /* 0x000fc600078e3cff */
        /* <DEDUP_REMOVED lines=21> */
[----:B------:R-:W4:Y:S04]  /*1f70*/  @P6 LDG.E R25, desc[UR8][R12.64+0x7c] ;  /* 0x00007c080c196981 */ /* 0x000f28000c1e1900 */
[----:B------:R-:W4:Y:S01]  /*1f80*/  @P0 LDG.E R29, desc[UR8][R12.64+0x90] ;  /* 0x000090080c1d0981 */ /* 0x000f22000c1e1900 */
[----:B------:R-:W-:Y:S02]  /*1f90*/  @P3 LOP3.LUT R2, R2, R15, RZ, 0x3c, !PT ;  /* 0x0000000f02023212 */ /* 0x000fe400078e3cff */
        /* <DEDUP_REMOVED lines=45> */
[----:B------:R-:W-:Y:S02]  /*2270*/  @P0 LOP3.LUT R7, R7, R14, RZ, 0x3c, !PT ;  /* 0x0000000e07070212 */ /* 0x000fe400078e3cff */
[----:B------:R-:W-:Y:S01]  /*2280*/  LOP3.LUT P0, RZ, R26, 0x8000, RZ, 0xc0, !PT ;  /* 0x000080001aff7812 */ /* 0x000fe2000780c0ff */
[----:B------:R-:W4:Y:S01]  /*2290*/  @P2 LDG.E R14, desc[UR8][R12.64+0xd0] ;  /* 0x0000d0080c0e2981 */ /* 0x000f22000c1e1900 */
[----:B------:R-:W-:-:S03]  /*22a0*/  @P1 LOP3.LUT R32, R32, R21, RZ, 0x3c, !PT ;  /* 0x0000001520201212 */ /* 0x000fc600078e3cff */
[----:B------:R-:W4:Y:S04]  /*22b0*/  @P3 LDG.E R21, desc[UR8][R12.64+0xe8] ;  /* 0x0000e8080c153981 */ /* 0x000f28000c1e1900 */
[----:B------:R-:W4:Y:S04]  /*22c0*/  @P5 LDG.E R26, desc[UR8][R12.64+0x114] ;  /* 0x000114080c1a5981 */ /* 0x000f28000c1e1900 */
[----:B------:R-:W4:Y:S01]  /*22d0*/  @P0 LDG.E R33, desc[UR8][R12.64+0x12c] ;  /* 0x00012c080c210981 */ /* 0x000f22000c1e1900 */
[----:B------:R-:W-:Y:S02]  /*22e0*/  @P2 LOP3.LUT R32, R32, R23, RZ, 0x3c, !PT ;  /* 0x0000001720202212 */ /* 0x000fe400078e3cff */
[----:B------:R-:W-:Y:S01]  /*22f0*/  @P1 LOP3.LUT R3, R3, R18, RZ, 0x3c, !PT ;  /* 0x0000001203031212 */ /* 0x000fe200078e3cff */
        /* <DEDUP_REMOVED lines=9> */
[----:B------:R-:W4:Y:S01]  /*2390*/  @P5 LDG.E R27, desc[UR8][R12.64+0x108] ;  /* 0x000108080c1b5981 */ /* 0x000f22000c1e1900 */
[----:B------:R-:W-:-:S03]  /*23a0*/  @P6 LOP3.LUT R32, R32, R31, RZ, 0x3c, !PT ;  /* 0x0000001f20206212 */ /* 0x000fc600078e3cff */
        /* <DEDUP_REMOVED lines=17> */
[----:B------:R-:W-:-:S04]  /*24c0*/  UIADD3 UR5, UPT, UPT, UR5, 0x10, URZ ;  /* 0x0000001005057890 */ /* 0x000fc8000fffe0ff */
[----:B------:R-:W-:Y:S01]  /*24d0*/  UISETP.NE.AND UP0, UPT, UR5, 0x20, UPT ;  /* 0x000000200500788c */ /* 0x000fe2000bf05270 */
[----:B------:R-:W-:-:S04]  /*24e0*/  @P4 LOP3.LUT R3, R3, R20, RZ, 0x3c, !PT ;  /* 0x0000001403034212 */ /* 0x000fc800078e3cff */
[----:B------:R-:W-:-:S04]  /*24f0*/  @P5 LOP3.LUT R3, R3, R26, RZ, 0x3c, !PT ;  /* 0x0000001a03035212 */ /* 0x000fc800078e3cff */
[----:B------:R-:W-:-:S04]  /*2500*/  @P6 LOP3.LUT R3, R3, R30, RZ, 0x3c, !PT ;  /* 0x0000001e03036212 */ /* 0x000fc800078e3cff */
[----:B------:R-:W-:Y:S02]  /*2510*/  @P0 LOP3.LUT R3, R3, R34, RZ, 0x3c, !PT ;  /* 0x0000002203030212 */ /* 0x000fe400078e3cff */
[----:B--2---:R-:W-:Y:S02]  /*2520*/  @P2 LOP3.LUT R2, R2, R17, RZ, 0x3c, !PT ;  /* 0x0000001102022212 */ /* 0x004fe400078e3cff */
[----:B---3--:R-:W-:Y:S02]  /*2530*/  @P3 LOP3.LUT R6, R6, R19, RZ, 0x3c, !PT ;  /* 0x0000001306063212 */ /* 0x008fe400078e3cff */
[----:B------:R-:W-:Y:S02]  /*2540*/  @P3 LOP3.LUT R2, R2, R21, RZ, 0x3c, !PT ;  /* 0x0000001502023212 */ /* 0x000fe400078e3cff */
[----:B----4-:R-:W-:Y:S02]  /*2550*/  @P3 LOP3.LUT R7, R7, R16, RZ, 0x3c, !PT ;  /* 0x0000001007073212 */ /* 0x010fe400078e3cff */
        /* <DEDUP_REMOVED lines=16> */
[----:B------:R2:W-:Y:S04]  /*2660*/  STL [R1+0x4], R32 ;  /* 0x0000042001007387 */ /* 0x0005e80000100800 */
[----:B------:R2:W-:Y:S04]  /*2670*/  STL.64 [R1+0x8], R6 ;  /* 0x0000080601007387 */ /* 0x0005e80000100a00 */
[----:B------:R2:W-:Y:S02]  /*2680*/  STL.64 [R1+0x10], R2 ;  /* 0x0000100201007387 */ /* 0x0005e40000100a00 */
.L_x_3:
[----:B------:R-:W-:Y:S05]  /*2690*/  BSYNC.RECONVERGENT B1 ;  /* 0x0000000000017941 */ /* 0x000fea0003800200 */
.L_x_2:
[----:B------:R-:W-:Y:S01]  /*26a0*/  ISETP.GE.U32.AND P0, PT, R10, 0x4, PT ;  /* 0x000000040a00780c */ /* 0x000fe20003f06070 */
[----:B------:R-:W-:Y:S01]  /*26b0*/  VIADD R4, R4, 0x1 ;  /* 0x0000000104047836 */ /* 0x000fe20000000000 */
[--C-:B------:R-:W-:Y:S02]  /*26c0*/  SHF.R.U64 R10, R10, 0x2, R11.reuse ;  /* 0x000000020a0a7819 */ /* 0x100fe4000000120b */
[----:B------:R-:W-:Y:S02]  /*26d0*/  ISETP.GE.U32.AND.EX P0, PT, R11, RZ, PT, P0 ;  /* 0x000000ff0b00720c */ /* 0x000fe40003f06100 */
[----:B------:R-:W-:-:S11]  /*26e0*/  SHF.R.U32.HI R11, RZ, 0x2, R11 ;  /* 0x00000002ff0b7819 */ /* 0x000fd6000001160b */
[----:B------:R-:W-:Y:S05]  /*26f0*/  @P0 BRA `(.L_x_10) ;  /* 0xffffffd800c80947 */ /* 0x000fea000383ffff */
.L_x_1:
[----:B------:R-:W-:Y:S05]  /*2700*/  BSYNC.RECONVERGENT B0 ;  /* 0x0000000000007941 */ /* 0x000fea0003800200 */
.L_x_0:
[----:B------:R-:W-:Y:S01]  /*2710*/  IMAD.MOV.U32 R4, RZ, RZ, RZ ;  /* 0x000000ffff047224 */ /* 0x000fe200078e00ff */
[----:B------:R-:W-:Y:S01]  /*2720*/  UMOV UR7, 0x28e ;  /* 0x0000028e00077882 */ /* 0x000fe20000000000 */
[----:B------:R-:W-:-:S05]  /*2730*/  UMOV UR5, URZ ;  /* 0x000000ff00057c82 */ /* 0x000fca0008000000 */
.L_x_18:
[----:B------:R-:W-:-:S04]  /*2740*/  ULOP3.LUT UR10, UR7, 0x3, URZ, 0xc0, !UPT ;  /* 0x00000003070a7892 */ /* 0x000fc8000f8ec0ff */
[----:B------:R-:W-:-:S04]  /*2750*/  UISETP.NE.U32.AND UP0, UPT, UR10, URZ, UPT ;  /* 0x000000ff0a00728c */ /* 0x000fc8000bf05070 */
[----:B------:R-:W-:-:S09]  /*2760*/  UISETP.NE.AND.EX UP0, UPT, URZ, URZ, UPT, UP0 ;  /* 0x000000ffff00728c */ /* 0x000fd2000bf05300 */
[----:B---34-:R-:W-:Y:S05]  /*2770*/  BRA.U !UP0, `(.L_x_11) ;  /* 0x0000002508147547 */ /* 0x018fea000b800000 */
[----:B------:R-:W3:Y:S01]  /*2780*/  LDC.64 R8, c[0x4][0x8] ;  /* 0x01000200ff087b82 */ /* 0x000ee20000000a00 */
[----:B------:R-:W-:Y:S01]  /*2790*/  UMOV UR4, URZ ;  /* 0x000000ff00047c82 */ /* 0x000fe20008000000 */
[----:B------:R-:W-:Y:S01]  /*27a0*/  UMOV UR6, URZ ;  /* 0x000000ff00067c82 */ /* 0x000fe20008000000 */
[----:B012---:R-:W-:Y:S02]  /*27b0*/  IMAD.MOV.U32 R32, RZ, RZ, RZ ;  /* 0x000000ffff207224 */ /* 0x007fe400078e00ff */
[----:B------:R-:W-:Y:S02]  /*27c0*/  IMAD.MOV.U32 R22, RZ, RZ, RZ ;  /* 0x000000ffff167224 */ /* 0x000fe400078e00ff */
[----:B------:R-:W-:Y:S02]  /*27d0*/  IMAD.U32 R3, RZ, RZ, UR4 ;  /* 0x00000004ff037e24 */ /* 0x000fe4000f8e00ff */
[----:B------:R-:W-:Y:S02]  /*27e0*/  IMAD.U32 R2, RZ, RZ, UR6 ;  /* 0x00000006ff027e24 */ /* 0x000fe4000f8e00ff */
[----:B------:R-:W-:-:S02]  /*27f0*/  IMAD.U32 R7, RZ, RZ, UR4 ;  /* 0x00000004ff077e24 */ /* 0x000fc4000f8e00ff */
[----:B------:R-:W-:Y:S02]  /*2800*/  IMAD.U32 R6, RZ, RZ, UR6 ;  /* 0x00000006ff067e24 */ /* 0x000fe4000f8e00ff */
[----:B---3--:R-:W-:-:S07]  /*2810*/  IMAD.WIDE.U32 R8, R4, 0xc80, R8 ;  /* 0x00000c8004087825 */ /* 0x008fce00078e0008 */
.L_x_13:
[----:B------:R-:W-:-:S06]  /*2820*/  LEA R12, R22, UR11, 0x2 ;  /* 0x0000000b160c7c11 */ /* 0x000fcc000f8e10ff */
[----:B------:R-:W5:Y:S01]  /*2830*/  LDL R12, [R12+0x4] ;  /* 0x000004000c0c7983 */ /* 0x000f620000100800 */
[----:B------:R-:W-:Y:S01]  /*2840*/  IMAD.SHL.U32 R13, R22, 0x20, RZ ;  /* 0x00000020160d7824 */ /* 0x000fe200078e00ff */
[----:B------:R-:W-:-:S06]  /*2850*/  UMOV UR4, URZ ;  /* 0x000000ff00047c82 */ /* 0x000fcc0008000000 */
.L_x_12:
[----:B-----5:R-:W-:Y:S01]  /*2860*/  SHF.R.U32.HI R26, RZ, UR4, R12 ;  /* 0x00000004ff1a7c19 */ /* 0x020fe2000801160c */
[----:B------:R-:W-:-:S03]  /*2870*/  VIADD R10, R13, UR4 ;  /* 0x000000040d0a7c36 */ /* 0x000fc60008000000 */
[----:B------:R-:W-:-:S04]  /*2880*/  LOP3.LUT R11, R26, 0x1, RZ, 0xc0, !PT ;  /* 0x000000011a0b7812 */ /* 0x000fc800078ec0ff */
[----:B------:R-:W-:Y:S01]  /*2890*/  ISETP.NE.U32.AND P0, PT, R11, 0x1, PT ;  /* 0x000000010b00780c */ /* 0x000fe20003f05070 */
[----:B------:R-:W-:-:S04]  /*28a0*/  IMAD R11, R10, 0x5, RZ ;  /* 0x000000050a0b7824 */ /* 0x000fc800078e02ff */
[----:B------:R-:W-:-:S08]  /*28b0*/  IMAD.WIDE.U32 R10, R11, 0x4, R8 ;  /* 0x000000040b0a7825 */ /* 0x000fd000078e0008 */
        /* <DEDUP_REMOVED lines=167> */
[----:B------:R-:W-:-:S05]  /*3330*/  VIADD R22, R22, 0x1 ;  /* 0x0000000116167836 */ /* 0x000fca0000000000 */
[----:B------:R-:W-:-:S13]  /*3340*/  ISETP.NE.AND P0, PT, R22, 0x5, PT ;  /* 0x000000051600780c */ /* 0x000fda0003f05270 */
[----:B------:R-:W-:Y:S05]  /*3350*/  @P0 BRA `(.L_x_13) ;  /* 0xfffffff400300947 */ /* 0x000fea000383ffff */
[----:B------:R3:W-:Y:S01]  /*3360*/  STL [R1+0x4], R32 ;  /* 0x0000042001007387 */ /* 0x0007e20000100800 */
[----:B------:R-:W-:-:S03]  /*3370*/  UISETP.NE.U32.AND UP0, UPT, UR10, 0x1, UPT ;  /* 0x000000010a00788c */ /* 0x000fc6000bf05070 */
[----:B------:R3:W-:Y:S01]  /*3380*/  STL.64 [R1+0x8], R6 ;  /* 0x0000080601007387 */ /* 0x0007e20000100a00 */
[----:B------:R-:W-:-:S03]  /*3390*/  UISETP.NE.AND.EX UP0, UPT, URZ, URZ, UPT, UP0 ;  /* 0x000000ffff00728c */ /* 0x000fc6000bf05300 */
[----:B------:R3:W-:Y:S06]  /*33a0*/  STL.64 [R1+0x10], R2 ;  /* 0x0000100201007387 */ /* 0x0007ec0000100a00 */
[----:B------:R-:W-:Y:S05]  /*33b0*/  BRA.U !UP0, `(.L_x_11) ;  /* 0x0000001908047547 */ /* 0x000fea000b800000 */
[----:B------:R-:W-:Y:S01]  /*33c0*/  UMOV UR4, URZ ;  /* 0x000000ff00047c82 */ /* 0x000fe20008000000 */
[----:B------:R-:W-:Y:S01]  /*33d0*/  UMOV UR6, URZ ;  /* 0x000000ff00067c82 */ /* 0x000fe20008000000 */
[----:B---3--:R-:W-:Y:S02]  /*33e0*/  IMAD.MOV.U32 R32, RZ, RZ, RZ ;  /* 0x000000ffff207224 */ /* 0x008fe400078e00ff */
[----:B------:R-:W-:Y:S02]  /*33f0*/  IMAD.MOV.U32 R22, RZ, RZ, RZ ;  /* 0x000000ffff167224 */ /* 0x000fe400078e00ff */
[----:B------:R-:W-:Y:S02]  /*3400*/  IMAD.U32 R3, RZ, RZ, UR4 ;  /* 0x00000004ff037e24 */ /* 0x000fe4000f8e00ff */
[----:B------:R-:W-:Y:S02]  /*3410*/  IMAD.U32 R2, RZ, RZ, UR6 ;  /* 0x00000006ff027e24 */ /* 0x000fe4000f8e00ff */
[----:B------:R-:W-:-:S02]  /*3420*/  IMAD.U32 R7, RZ, RZ, UR4 ;  /* 0x00000004ff077e24 */ /* 0x000fc4000f8e00ff */
[----:B------:R-:W-:-:S07]  /*3430*/  IMAD.U32 R6, RZ, RZ, UR6 ;  /* 0x00000006ff067e24 */ /* 0x000fce000f8e00ff */
.L_x_15:
[----:B------:R-:W-:-:S06]  /*3440*/  LEA R12, R22, UR11, 0x2 ;  /* 0x0000000b160c7c11 */ /* 0x000fcc000f8e10ff */
[----:B------:R-:W5:Y:S01]  /*3450*/  LDL R12, [R12+0x4] ;  /* 0x000004000c0c7983 */ /* 0x000f620000100800 */
[----:B------:R-:W-:Y:S01]  /*3460*/  IMAD.SHL.U32 R13, R22, 0x20, RZ ;  /* 0x00000020160d7824 */ /* 0x000fe200078e00ff */
[----:B------:R-:W-:-:S06]  /*3470*/  UMOV UR4, URZ ;  /* 0x000000ff00047c82 */ /* 0x000fcc0008000000 */
.L_x_14:
        /* <DEDUP_REMOVED lines=181> */
[----:B------:R-:W-:Y:S05]  /*3fd0*/  BRA.U UP0, `(.L_x_11) ;  /* 0x0000000900fc7547 */ /* 0x000fea000b800000 */
[----:B------:R-:W-:Y:S01]  /*3fe0*/  UMOV UR4, URZ ;  /* 0x000000ff00047c82 */ /* 0x000fe20008000000 */
[----:B------:R-:W-:Y:S01]  /*3ff0*/  UMOV UR6, URZ ;  /* 0x000000ff00067c82 */ /* 0x000fe20008000000 */
[----:B----4-:R-:W-:Y:S02]  /*4000*/  IMAD.MOV.U32 R32, RZ, RZ, RZ ;  /* 0x000000ffff207224 */ /* 0x010fe400078e00ff */
[----:B------:R-:W-:Y:S02]  /*4010*/  IMAD.MOV.U32 R22, RZ, RZ, RZ ;  /* 0x000000ffff167224 */ /* 0x000fe400078e00ff */
[----:B------:R-:W-:Y:S02]  /*4020*/  IMAD.U32 R3, RZ, RZ, UR4 ;  /* 0x00000004ff037e24 */ /* 0x000fe4000f8e00ff */
[----:B------:R-:W-:Y:S02]  /*4030*/  IMAD.U32 R2, RZ, RZ, UR6 ;  /* 0x00000006ff027e24 */ /* 0x000fe4000f8e00ff */
[----:B------:R-:W-:-:S02]  /*4040*/  IMAD.U32 R7, RZ, RZ, UR4 ;  /* 0x00000004ff077e24 */ /* 0x000fc4000f8e00ff */
[----:B------:R-:W-:-:S07]  /*4050*/  IMAD.U32 R6, RZ, RZ, UR6 ;  /* 0x00000006ff067e24 */ /* 0x000fce000f8e00ff */
.L_x_17:
[----:B------:R-:W-:-:S06]  /*4060*/  LEA R12, R22, UR11, 0x2 ;  /* 0x0000000b160c7c11 */ /* 0x000fcc000f8e10ff */
[----:B------:R-:W5:Y:S01]  /*4070*/  LDL R12, [R12+0x4] ;  /* 0x000004000c0c7983 */ /* 0x000f620000100800 */
[----:B------:R-:W-:Y:S01]  /*4080*/  IMAD.SHL.U32 R13, R22, 0x20, RZ ;  /* 0x00000020160d7824 */ /* 0x000fe200078e00ff */
[----:B------:R-:W-:-:S06]  /*4090*/  UMOV UR4, URZ ;  /* 0x000000ff00047c82 */ /* 0x000fcc0008000000 */
.L_x_16:
        /* <DEDUP_REMOVED lines=176> */
[----:B------:R0:W-:Y:S04]  /*4ba0*/  STL [R1+0x4], R32 ;  /* 0x0000042001007387 */ /* 0x0001e80000100800 */
[----:B------:R0:W-:Y:S04]  /*4bb0*/  STL.64 [R1+0x8], R6 ;  /* 0x0000080601007387 */ /* 0x0001e80000100a00 */
[----:B------:R0:W-:Y:S02]  /*4bc0*/  STL.64 [R1+0x10], R2 ;  /* 0x0000100201007387 */ /* 0x0001e40000100a00 */
.L_x_11:
[----:B------:R-:W-:Y:S01]  /*4bd0*/  VIADD R4, R4, 0x1 ;  /* 0x0000000104047836 */ /* 0x000fe20000000000 */
[----:B------:R-:W-:Y:S02]  /*4be0*/  USHF.R.U64 UR7, UR7, 0x2, UR5 ;  /* 0x0000000207077899 */ /* 0x000fe40008001205 */
[----:B------:R-:W-:Y:S02]  /*4bf0*/  USHF.R.U32.HI UR5, URZ, 0x2, UR5 ;  /* 0x00000002ff057899 */ /* 0x000fe40008011605 */
[----:B------:R-:W-:-:S13]  /*4c00*/  ISETP.NE.AND P0, PT, R4, 0x5, PT ;  /* 0x000000050400780c */ /* 0x000fda0003f05270 */
[----:B------:R-:W-:Y:S05]  /*4c10*/  @P0 BRA `(.L_x_18) ;  /* 0xffffffd800c80947 */ /* 0x000fea000383ffff */
[----:B------:R-:W-:Y:S01]  /*4c20*/  IMAD.MOV.U32 R30, RZ, RZ, 0x562389bd ;  /* 0x562389bdff1e7424 */ /* 0x000fe200078e00ff */
[----:B------:R-:W-:-:S07]  /*4c30*/  CS2R R10, SRZ ;  /* 0x00000000000a7805 */ /* 0x000fce000001ff00 */
.L_x_23:
[----:B------:R-:W-:Y:S01]  /*4c40*/  SHF.R.U32.HI R9, RZ, 0x2, R32 ;  /* 0x00000002ff097819 */ /* 0x000fe20000011620 */
[----:B------:R-:W-:Y:S01]  /*4c50*/  IMAD.SHL.U32 R4, R3, 0x10, RZ ;  /* 0x0000001003047824 */ /* 0x000fe200078e00ff */
[----:B------:R-:W-:Y:S02]  /*4c60*/  BSSY.RECONVERGENT B0, `(.L_x_19) ;  /* 0x0000011000007945 */ /* 0x000fe40003800200 */
[----:B------:R-:W-:Y:S01]  /*4c70*/  LOP3.LUT R9, R9, R32, RZ, 0x3c, !PT ;  /* 0x0000002009097212 */ /* 0x000fe200078e3cff */
[----:B01234-:R-:W-:-:S04]  /*4c80*/  IMAD.MOV.U32 R32, RZ, RZ, R3 ;  /* 0x000000ffff207224 */ /* 0x01ffc800078e0003 */
[----:B------:R-:W-:-:S05]  /*4c90*/  IMAD.SHL.U32 R8, R9, 0x2, RZ ;  /* 0x0000000209087824 */ /* 0x000fca00078e00ff */
[----:B------:R-:W-:Y:S01]  /*4ca0*/  LOP3.LUT R4, R9, R8, R4, 0x96, !PT ;  /* 0x0000000809047212 */ /* 0x000fe200078e9604 */
[----:B------:R-:W-:-:S03]  /*4cb0*/  IMAD.MOV.U32 R9, RZ, RZ, 0x2f800000 ;  /* 0x2f800000ff097424 */ /* 0x000fc600078e00ff */
[----:B------:R-:W-:-:S05]  /*4cc0*/  LOP3.LUT R29, R4, R3, RZ, 0x3c, !PT ;  /* 0x00000003041d7212 */ /* 0x000fca00078e3cff */
[----:B------:R-:W-:-:S05]  /*4cd0*/  IMAD.IADD R4, R29, 0x1, R30 ;  /* 0x000000011d047824 */ /* 0x000fca00078e021e */
[----:B------:R-:W-:-:S05]  /*4ce0*/  I2FP.F32.U32 R4, R4 ;  /* 0x0000000400047245 */ /* 0x000fca0000201000 */
[----:B------:R-:W-:-:S04]  /*4cf0*/  FFMA R4, R4, R9, 1.1641532182693481445e-10 ;  /* 0x2f00000004047423 */ /* 0x000fc80000000009 */
[----:B------:R-:W-:Y:S01]  /*4d00*/  FADD R31, R4, R4 ;  /* 0x00000004041f7221 */ /* 0x000fe20000000000 */
[----:B------:R-:W-:-:S03]  /*4d10*/  MOV R4, 0x4d70 ;  /* 0x00004d7000047802 */ /* 0x000fc60000000f00 */
[----:B------:R-:W-:-:S06]  /*4d20*/  FADD R34, RZ, R31 ;  /* 0x0000001fff227221 */ /* 0x000fcc0000000000 */
[----:B------:R-:W0:Y:S02]  /*4d30*/  F2F.F64.F32 R34, R34 ;  /* 0x0000002200227310 */ /* 0x000e240000201800 */
[----:B0-----:R-:W-:Y:S02]  /*4d40*/  IMAD.MOV.U32 R22, RZ, RZ, R34 ;  /* 0x000000ffff167224 */ /* 0x001fe400078e0022 */
[----:B------:R-:W-:-:S07]  /*4d50*/  IMAD.MOV.U32 R23, RZ, RZ, R35 ;  /* 0x000000ffff177224 */ /* 0x000fce00078e0023 */
[----:B------:R-:W-:Y:S05]  /*4d60*/  CALL.REL.NOINC `($_Z2MCPd$__internal_accurate_pow) ;  /* 0x0000000c00d87944 */ /* 0x000fea0003c00000 */
[----:B------:R-:W-:Y:S05]  /*4d70*/  BSYNC.RECONVERGENT B0 ;  /* 0x0000000000007941 */ /* 0x000fea0003800200 */
.L_x_19:
[----:B------:R-:W-:Y:S01]  /*4d80*/  SHF.R.U32.HI R3, RZ, 0x2, R6 ;  /* 0x00000002ff037819 */ /* 0x000fe20000011606 */
[----:B------:R-:W-:Y:S01]  /*4d90*/  IMAD.SHL.U32 R4, R29, 0x10, RZ ;  /* 0x000000101d047824 */ /* 0x000fe200078e00ff */
[----:B------:R-:W-:Y:S01]  /*4da0*/  DADD R34, R34, 4 ;  /* 0x4010000022227429 */ /* 0x000fe20000000000 */
[----:B------:R-:W-:Y:S01]  /*4db0*/  FSETP.NEU.AND P2, PT, R31, +INF , PT ;  /* 0x7f8000001f00780b */ /* 0x000fe20003f4d000 */
[----:B------:R-:W-:Y:S01]  /*4dc0*/  BSSY.RECONVERGENT B0, `(.L_x_20) ;  /* 0x0000021000007945 */ /* 0x000fe20003800200 */
[----:B------:R-:W-:Y:S02]  /*4dd0*/  LOP3.LUT R3, R3, R6, RZ, 0x3c, !PT ;  /* 0x0000000603037212 */ /* 0x000fe400078e3cff */
[----:B------:R-:W-:-:S03]  /*4de0*/  FSETP.NEU.AND P0, PT, R31, RZ, PT ;  /* 0x000000ff1f00720b */ /* 0x000fc60003f0d000 */
[----:B------:R-:W-:Y:S01]  /*4df0*/  IMAD.SHL.U32 R6, R3, 0x2, RZ ;  /* 0x0000000203067824 */ /* 0x000fe200078e00ff */
[----:B------:R-:W-:Y:S02]  /*4e00*/  FSEL R9, R9, RZ, P0 ;  /* 0x000000ff09097208 */ /* 0x000fe40000000000 */
[----:B------:R-:W-:Y:S02]  /*4e10*/  LOP3.LUT R34, R35, 0x7ff00000, RZ, 0xc0, !PT ;  /* 0x7ff0000023227812 */ /* 0x000fe400078ec0ff */
[----:B------:R-:W-:Y:S01]  /*4e20*/  LOP3.LUT R4, R3, R6, R4, 0x96, !PT ;  /* 0x0000000603047212 */ /* 0x000fe200078e9604 */
[----:B------:R-:W-:Y:S01]  /*4e30*/  IMAD.MOV.U32 R6, RZ, RZ, 0x2f800000 ;  /* 0x2f800000ff067424 */ /* 0x000fe200078e00ff */
[----:B------:R-:W-:Y:S02]  /*4e40*/  ISETP.NE.AND P1, PT, R34, 0x7ff00000, PT ;  /* 0x7ff000002200780c */ /* 0x000fe40003f25270 */
[----:B------:R-:W-:Y:S02]  /*4e50*/  LOP3.LUT R28, R4, R29, RZ, 0x3c, !PT ;  /* 0x0000001d041c7212 */ /* 0x000fe400078e3cff */
[----:B------:R-:W-:-:S02]  /*4e60*/  FSEL R4, R8, RZ, P0 ;  /* 0x000000ff08047208 */ /* 0x000fc40000000000 */
[----:B------:R-:W-:Y:S02]  /*4e70*/  IADD3 R3, PT, PT, R30, 0x587c5, R28 ;  /* 0x000587c51e037810 */ /* 0x000fe40007ffe01c */
[----:B------:R-:W-:Y:S02]  /*4e80*/  FSETP.NEU.AND P0, PT, R31, 1, PT ;  /* 0x3f8000001f00780b */ /* 0x000fe40003f0d000 */
[----:B------:R-:W-:Y:S02]  /*4e90*/  I2FP.F32.U32 R3, R3 ;  /* 0x0000000300037245 */ /* 0x000fe40000201000 */
[----:B------:R-:W-:Y:S02]  /*4ea0*/  @!P2 FSEL R9, R9, RZ, P1 ;  /* 0x000000ff0909a208 */ /* 0x000fe40000800000 */
[----:B------:R-:W-:Y:S01]  /*4eb0*/  @!P2 FSEL R4, R4, +QNAN , P1 ;  /* 0x7ff000000404a808 */ /* 0x000fe20000800000 */
[----:B------:R-:W-:Y:S01]  /*4ec0*/  FFMA R3, R3, R6, 1.1641532182693481445e-10 ;  /* 0x2f00000003037423 */ /* 0x000fe20000000006 */
[----:B------:R-:W-:-:S02]  /*4ed0*/  FSEL R8, R9, RZ, P0 ;  /* 0x000000ff09087208 */ /* 0x000fc40000000000 */
[----:B------:R-:W-:Y:S01]  /*4ee0*/  FSEL R9, R4, 1.875, P0 ;  /* 0x3ff0000004097808 */ /* 0x000fe20000000000 */
[----:B------:R-:W-:Y:S01]  /*4ef0*/  FADD R3, R3, R3 ;  /* 0x0000000303037221 */ /* 0x000fe20000000000 */
[----:B------:R-:W-:-:S03]  /*4f00*/  IMAD.MOV.U32 R4, RZ, RZ, R11 ;  /* 0x000000ffff047224 */ /* 0x000fc600078e000b */
[----:B------:R-:W-:Y:S01]  /*4f10*/  FADD R34, RZ, R3 ;  /* 0x00000003ff227221 */ /* 0x000fe20000000000 */
[----:B------:R-:W-:Y:S01]  /*4f20*/  DSETP.MAX.AND P0, P1, R10, R8, PT ;  /* 0x000000080a00722a */ /* 0x000fe2000390f000 */
[----:B------:R-:W-:-:S04]  /*4f30*/  IMAD.MOV.U32 R13, RZ, RZ, R9 ;  /* 0x000000ffff0d7224 */ /* 0x000fc800078e0009 */
[----:B------:R-:W0:Y:S01]  /*4f40*/  F2F.F64.F32 R34, R34 ;  /* 0x0000002200227310 */ /* 0x000e220000201800 */
[----:B------:R-:W-:Y:S02]  /*4f50*/  FSEL R15, R4, R13, P0 ;  /* 0x0000000d040f7208 */ /* 0x000fe40000000000 */
[----:B------:R-:W-:Y:S02]  /*4f60*/  SEL R10, R10, R8, P0 ;  /* 0x000000080a0a7207 */ /* 0x000fe40000000000 */
[----:B------:R-:W-:-:S04]  /*4f70*/  MOV R4, 0x4fd0 ;  /* 0x00004fd000047802 */ /* 0x000fc80000000f00 */
[----:B------:R-:W-:-:S05]  /*4f80*/  @P1 LOP3.LUT R15, R13, 0x80000, RZ, 0xfc, !PT ;  /* 0x000800000d0f1812 */ /* 0x000fca00078efcff */
[----:B------:R-:W-:Y:S02]  /*4f90*/  IMAD.MOV.U32 R11, RZ, RZ, R15 ;  /* 0x000000ffff0b7224 */ /* 0x000fe400078e000f */
[----:B0-----:R-:W-:Y:S02]  /*4fa0*/  IMAD.MOV.U32 R22, RZ, RZ, R34 ;  /* 0x000000ffff167224 */ /* 0x001fe400078e0022 */
[----:B------:R-:W-:-:S07]  /*4fb0*/  IMAD.MOV.U32 R23, RZ, RZ, R35 ;  /* 0x000000ffff177224 */ /* 0x000fce00078e0023 */
[----:B------:R-:W-:Y:S05]  /*4fc0*/  CALL.REL.NOINC `($_Z2MCPd$__internal_accurate_pow) ;  /* 0x0000000c00407944 */ /* 0x000fea0003c00000 */
[----:B------:R-:W-:Y:S05]  /*4fd0*/  BSYNC.RECONVERGENT B0 ;  /* 0x0000000000007941 */ /* 0x000fea0003800200 */
.L_x_20:
[----:B------:R-:W-:Y:S01]  /*4fe0*/  SHF.R.U32.HI R4, RZ, 0x2, R7 ;  /* 0x00000002ff047819 */ /* 0x000fe20000011607 */
[----:B------:R-:W-:Y:S01]  /*4ff0*/  IMAD.SHL.U32 R13, R28, 0x10, RZ ;  /* 0x000000101c0d7824 */ /* 0x000fe200078e00ff */
[C---:B------:R-:W-:Y:S01]  /*5000*/  FSETP.NEU.AND P2, PT, R3.reuse, +INF , PT ;  /* 0x7f8000000300780b */ /* 0x040fe20003f4d000 */
[----:B------:R-:W-:Y:S01]  /*5010*/  BSSY.RECONVERGENT B0, `(.L_x_21) ;  /* 0x0000022000007945 */ /* 0x000fe20003800200 */
[----:B------:R-:W-:Y:S01]  /*5020*/  LOP3.LUT R4, R4, R7, RZ, 0x3c, !PT ;  /* 0x0000000704047212 */ /* 0x000fe200078e3cff */
[----:B------:R-:W-:Y:S01]  /*5030*/  DADD R6, R34, 4 ;  /* 0x4010000022067429 */ /* 0x000fe20000000000 */
[----:B------:R-:W-:-:S04]  /*5040*/  FSETP.NEU.AND P0, PT, R3, RZ, PT ;  /* 0x000000ff0300720b */ /* 0x000fc80003f0d000 */
[----:B------:R-:W-:Y:S01]  /*5050*/  FSEL R9, R9, RZ, P0 ;  /* 0x000000ff09097208 */ /* 0x000fe20000000000 */
[----:B------:R-:W-:-:S05]  /*5060*/  IMAD.SHL.U32 R6, R4, 0x2, RZ ;  /* 0x0000000204067824 */ /* 0x000fca00078e00ff */
[----:B------:R-:W-:Y:S02]  /*5070*/  LOP3.LUT R13, R4, R6, R13, 0x96, !PT ;  /* 0x00000006040d7212 */ /* 0x000fe400078e960d */
[----:B------:R-:W-:Y:S02]  /*5080*/  LOP3.LUT R6, R7, 0x7ff00000, RZ, 0xc0, !PT ;  /* 0x7ff0000007067812 */ /* 0x000fe400078ec0ff */
[----:B------:R-:W-:Y:S01]  /*5090*/  LOP3.LUT R35, R13, R28, RZ, 0x3c, !PT ;  /* 0x0000001c0d237212 */ /* 0x000fe200078e3cff */
[----:B------:R-:W-:Y:S01]  /*50a0*/  IMAD.MOV.U32 R13, RZ, RZ, 0x2f800000 ;  /* 0x2f800000ff0d7424 */ /* 0x000fe200078e00ff */
[----:B------:R-:W-:Y:S02]  /*50b0*/  ISETP.NE.AND P1, PT, R6, 0x7ff00000, PT ;  /* 0x7ff000000600780c */ /* 0x000fe40003f25270 */
[----:B------:R-:W-:Y:S02]  /*50c0*/  IADD3 R4, PT, PT, R30, 0xb0f8a, R35 ;  /* 0x000b0f8a1e047810 */ /* 0x000fe40007ffe023 */
[----:B------:R-:W-:-:S02]  /*50d0*/  FSEL R7, R8, RZ, P0 ;  /* 0x000000ff08077208 */ /* 0x000fc40000000000 */
[----:B------:R-:W-:Y:S02]  /*50e0*/  I2FP.F32.U32 R4, R4 ;  /* 0x0000000400047245 */ /* 0x000fe40000201000 */
[----:B------:R-:W-:Y:S01]  /*50f0*/  FSETP.NEU.AND P0, PT, R3, 1, PT ;  /* 0x3f8000000300780b */ /* 0x000fe20003f0d000 */
[----:B------:R-:W-:Y:S01]  /*5100*/  IMAD.MOV.U32 R3, RZ, RZ, R11 ;  /* 0x000000ffff037224 */ /* 0x000fe200078e000b */
[----:B------:R-:W-:Y:S01]  /*5110*/  @!P2 FSEL R9, R9, RZ, P1 ;  /* 0x000000ff0909a208 */ /* 0x000fe20000800000 */
[----:B------:R-:W-:Y:S01]  /*5120*/  FFMA R4, R4, R13, 1.1641532182693481445e-10 ;  /* 0x2f00000004047423 */ /* 0x000fe2000000000d */
[----:B------:R-:W-:Y:S02]  /*5130*/  @!P2 FSEL R7, R7, +QNAN , P1 ;  /* 0x7ff000000707a808 */ /* 0x000fe40000800000 */
[----:B------:R-:W-:Y:S01]  /*5140*/  FSEL R8, R9, RZ, P0 ;  /* 0x000000ff09087208 */ /* 0x000fe20000000000 */
[----:B------:R-:W-:Y:S01]  /*5150*/  FADD R6, R4, R4 ;  /* 0x0000000404067221 */ /* 0x000fe20000000000 */
[----:B------:R-:W-:-:S03]  /*5160*/  FSEL R9, R7, 1.875, P0 ;  /* 0x3ff0000007097808 */ /* 0x000fc60000000000 */
[----:B------:R-:W-:Y:S02]  /*5170*/  FADD R36, RZ, R6 ;  /* 0x00000006ff247221 */ /* 0x000fe40000000000 */
[----:B------:R-:W-:Y:S01]  /*5180*/  IMAD.MOV.U32 R4, RZ, RZ, R9 ;  /* 0x000000ffff047224 */ /* 0x000fe200078e0009 */
[----:B------:R-:W-:-:S03]  /*5190*/  DSETP.MAX.AND P0, P1, R10, R8, PT ;  /* 0x000000080a00722a */ /* 0x000fc6000390f000 */
[----:B------:R-:W0:Y:S03]  /*51a0*/  F2F.F64.F32 R36, R36 ;  /* 0x0000002400247310 */ /* 0x000e260000201800 */
[----:B------:R-:W-:Y:S02]  /*51b0*/  FSEL R3, R3, R4, P0 ;  /* 0x0000000403037208 */ /* 0x000fe40000000000 */
[----:B------:R-:W-:-:S06]  /*51c0*/  SEL R10, R10, R8, P0 ;  /* 0x000000080a0a7207 */ /* 0x000fcc0000000000 */
[----:B------:R-:W-:Y:S02]  /*51d0*/  @P1 LOP3.LUT R3, R4, 0x80000, RZ, 0xfc, !PT ;  /* 0x0008000004031812 */ /* 0x000fe400078efcff */
[----:B------:R-:W-:Y:S01]  /*51e0*/  MOV R4, 0x5230 ;  /* 0x0000523000047802 */ /* 0x000fe20000000f00 */
[----:B0-----:R-:W-:Y:S02]  /*51f0*/  IMAD.MOV.U32 R22, RZ, RZ, R36 ;  /* 0x000000ffff167224 */ /* 0x001fe400078e0024 */
[----:B------:R-:W-:Y:S02]  /*5200*/  IMAD.MOV.U32 R23, RZ, RZ, R37 ;  /* 0x000000ffff177224 */ /* 0x000fe400078e0025 */
[----:B------:R-:W-:-:S07]  /*5210*/  IMAD.MOV.U32 R11, RZ, RZ, R3 ;  /* 0x000000ffff0b7224 */ /* 0x000fce00078e0003 */
[----:B------:R-:W-:Y:S05]  /*5220*/  CALL.REL.NOINC `($_Z2MCPd$__internal_accurate_pow) ;  /* 0x0000000800a87944 */ /* 0x000fea0003c00000 */
[----:B------:R-:W-:Y:S05]  /*5230*/  BSYNC.RECONVERGENT B0 ;  /* 0x0000000000007941 */ /* 0x000fea0003800200 */
.L_x_21:
[----:B------:R-:W-:Y:S01]  /*5240*/  SHF.R.U32.HI R3, RZ, 0x2, R2 ;  /* 0x00000002ff037819 */ /* 0x000fe20000011602 */
[----:B------:R-:W-:Y:S01]  /*5250*/  DADD R36, R36, 4 ;  /* 0x4010000024247429 */ /* 0x000fe20000000000 */
[C---:B------:R-:W-:Y:S01]  /*5260*/  FSETP.NEU.AND P2, PT, R6.reuse, +INF , PT ;  /* 0x7f8000000600780b */ /* 0x040fe20003f4d000 */
[----:B------:R-:W-:Y:S01]  /*5270*/  IMAD.MOV.U32 R7, RZ, RZ, 0x2f800000 ;  /* 0x2f800000ff077424 */ /* 0x000fe200078e00ff */
[----:B------:R-:W-:Y:S01]  /*5280*/  LOP3.LUT R3, R3, R2, RZ, 0x3c, !PT ;  /* 0x0000000203037212 */ /* 0x000fe200078e3cff */
[----:B------:R-:W-:Y:S01]  /*5290*/  IMAD.SHL.U32 R2, R35, 0x10, RZ ;  /* 0x0000001023027824 */ /* 0x000fe200078e00ff */
[----:B------:R-:W-:Y:S01]  /*52a0*/  FSETP.NEU.AND P0, PT, R6, RZ, PT ;  /* 0x000000ff0600720b */ /* 0x000fe20003f0d000 */
[----:B------:R-:W-:Y:S02]  /*52b0*/  BSSY.RECONVERGENT B0, `(.L_x_22) ;  /* 0x000001e000007945 */ /* 0x000fe40003800200 */
[----:B------:R-:W-:Y:S01]  /*52c0*/  IMAD.SHL.U32 R4, R3, 0x2, RZ ;  /* 0x0000000203047824 */ /* 0x000fe200078e00ff */
[----:B------:R-:W-:-:S02]  /*52d0*/  FSEL R9, R9, RZ, P0 ;  /* 0x000000ff09097208 */ /* 0x000fc40000000000 */
[----:B------:R-:W-:Y:S02]  /*52e0*/  LOP3.LUT R36, R37, 0x7ff00000, RZ, 0xc0, !PT ;  /* 0x7ff0000025247812 */ /* 0x000fe400078ec0ff */
[----:B------:R-:W-:Y:S02]  /*52f0*/  LOP3.LUT R2, R3, R4, R2, 0x96, !PT ;  /* 0x0000000403027212 */ /* 0x000fe400078e9602 */
[----:B------:R-:W-:Y:S02]  /*5300*/  ISETP.NE.AND P1, PT, R36, 0x7ff00000, PT ;  /* 0x7ff000002400780c */ /* 0x000fe40003f25270 */
[----:B------:R-:W-:Y:S02]  /*5310*/  LOP3.LUT R3, R2, R35, RZ, 0x3c, !PT ;  /* 0x0000002302037212 */ /* 0x000fe400078e3cff */
[----:B------:R-:W-:Y:S02]  /*5320*/  FSEL R4, R8, RZ, P0 ;  /* 0x000000ff08047208 */ /* 0x000fe40000000000 */
[----:B------:R-:W-:-:S02]  /*5330*/  IADD3 R2, PT, PT, R30, 0x10974f, R3 ;  /* 0x0010974f1e027810 */ /* 0x000fc40007ffe003 */
[----:B------:R-:W-:Y:S02]  /*5340*/  FSETP.NEU.AND P0, PT, R6, 1, PT ;  /* 0x3f8000000600780b */ /* 0x000fe40003f0d000 */
[----:B------:R-:W-:Y:S02]  /*5350*/  I2FP.F32.U32 R2, R2 ;  /* 0x0000000200027245 */ /* 0x000fe40000201000 */
[----:B------:R-:W-:Y:S02]  /*5360*/  @!P2 FSEL R9, R9, RZ, P1 ;  /* 0x000000ff0909a208 */ /* 0x000fe40000800000 */
[----:B------:R-:W-:Y:S01]  /*5370*/  @!P2 FSEL R4, R4, +QNAN , P1 ;  /* 0x7ff000000404a808 */ /* 0x000fe20000800000 */
[----:B------:R-:W-:Y:S01]  /*5380*/  FFMA R2, R2, R7, 1.1641532182693481445e-10 ;  /* 0x2f00000002027423 */ /* 0x000fe20000000007 */
[----:B------:R-:W-:Y:S02]  /*5390*/  FSEL R8, R9, RZ, P0 ;  /* 0x000000ff09087208 */ /* 0x000fe40000000000 */
        /* <DEDUP_REMOVED lines=16> */
.L_x_22:
[----:B------:R-:W-:Y:S01]  /*54a0*/  DADD R6, R6, 4 ;  /* 0x4010000006067429 */ /* 0x000fe20000000000 */
[----:B------:R-:W-:Y:S01]  /*54b0*/  FSETP.NEU.AND P2, PT, R2, +INF , PT ;  /* 0x7f8000000200780b */ /* 0x000fe20003f4d000 */
[----:B------:R-:W-:Y:S01]  /*54c0*/  VIADD R30, R30, 0x161f14 ;  /* 0x00161f141e1e7836 */ /* 0x000fe20000000000 */
[----:B------:R-:W-:-:S04]  /*54d0*/  FSETP.NEU.AND P0, PT, R2, RZ, PT ;  /* 0x000000ff0200720b */ /* 0x000fc80003f0d000 */
[----:B------:R-:W-:-:S03]  /*54e0*/  FSEL R8, R8, RZ, P0 ;  /* 0x000000ff08087208 */ /* 0x000fc60000000000 */
[----:B------:R-:W-:Y:S02]  /*54f0*/  LOP3.LUT R6, R7, 0x7ff00000, RZ, 0xc0, !PT ;  /* 0x7ff0000007067812 */ /* 0x000fe400078ec0ff */
[----:B------:R-:W-:Y:S02]  /*5500*/  FSEL R7, R9, RZ, P0 ;  /* 0x000000ff09077208 */ /* 0x000fe40000000000 */
[----:B------:R-:W-:Y:S02]  /*5510*/  ISETP.NE.AND P1, PT, R6, 0x7ff00000, PT ;  /* 0x7ff000000600780c */ /* 0x000fe40003f25270 */
[----:B------:R-:W-:Y:S01]  /*5520*/  FSETP.NEU.AND P0, PT, R2, 1, PT ;  /* 0x3f8000000200780b */ /* 0x000fe20003f0d000 */
[----:B------:R-:W-:Y:S01]  /*5530*/  IMAD.MOV.U32 R2, RZ, RZ, R10 ;  /* 0x000000ffff027224 */ /* 0x000fe200078e000a */
[----:B------:R-:W-:Y:S02]  /*5540*/  @!P2 FSEL R7, R7, RZ, P1 ;  /* 0x000000ff0707a208 */ /* 0x000fe40000800000 */
[----:B------:R-:W-:-:S02]  /*5550*/  @!P2 FSEL R8, R8, +QNAN , P1 ;  /* 0x7ff000000808a808 */ /* 0x000fc40000800000 */
[----:B------:R-:W-:Y:S02]  /*5560*/  FSEL R6, R7, RZ, P0 ;  /* 0x000000ff07067208 */ /* 0x000fe40000000000 */
[----:B------:R-:W-:Y:S02]  /*5570*/  FSEL R7, R8, 1.875, P0 ;  /* 0x3ff0000008077808 */ /* 0x000fe40000000000 */
[----:B------:R-:W-:-:S03]  /*5580*/  ISETP.NE.AND P0, PT, R30, 0x6c429dbd, PT ;  /* 0x6c429dbd1e00780c */ /* 0x000fc60003f05270 */
[----:B------:R-:W-:Y:S01]  /*5590*/  IMAD.MOV.U32 R4, RZ, RZ, R7 ;  /* 0x000000ffff047224 */ /* 0x000fe200078e0007 */
[----:B------:R-:W-:Y:S01]  /*55a0*/  DSETP.MAX.AND P1, P2, R10, R6, PT ;  /* 0x000000060a00722a */ /* 0x000fe20003a2f000 */
[----:B------:R-:W-:-:S05]  /*55b0*/  IMAD.MOV.U32 R7, RZ, RZ, R28 ;  /* 0x000000ffff077224 */ /* 0x000fca00078e001c */
[----:B------:R-:W-:Y:S02]  /*55c0*/  FSEL R11, R11, R4, P1 ;  /* 0x000000040b0b7208 */ /* 0x000fe40000800000 */
[----:B------:R-:W-:Y:S01]  /*55d0*/  SEL R10, R2, R6, P1 ;  /* 0x00000006020a7207 */ /* 0x000fe20000800000 */
[----:B------:R-:W-:Y:S02]  /*55e0*/  IMAD.MOV.U32 R2, RZ, RZ, R35 ;  /* 0x000000ffff027224 */ /* 0x000fe400078e0023 */
[----:B------:R-:W-:-:S03]  /*55f0*/  IMAD.MOV.U32 R6, RZ, RZ, R29 ;  /* 0x000000ffff067224 */ /* 0x000fc600078e001d */
[----:B------:R-:W-:Y:S01]  /*5600*/  @P2 LOP3.LUT R11, R4, 0x80000, RZ, 0xfc, !PT ;  /* 0x00080000040b2812 */ /* 0x000fe200078efcff */
[----:B------:R-:W-:Y:S06]  /*5610*/  @P0 BRA `(.L_x_23) ;  /* 0xfffffff400880947 */ /* 0x000fec000383ffff */
[----:B------:R-:W-:Y:S02]  /*5620*/  IMAD.MOV.U32 R2, RZ, RZ, RZ ;  /* 0x000000ffff027224 */ /* 0x000fe400078e00ff */
[----:B------:R-:W-:-:S07]  /*5630*/  IMAD.MOV.U32 R6, RZ, RZ, 0x6c429dbd ;  /* 0x6c429dbdff067424 */ /* 0x000fce00078e00ff */
.L_x_26:
[----:B------:R-:W-:Y:S01]  /*5640*/  SHF.R.U32.HI R7, RZ, 0x2, R32 ;  /* 0x00000002ff077819 */ /* 0x000fe20000011620 */
[----:B------:R-:W-:Y:S01]  /*5650*/  IMAD.SHL.U32 R4, R3, 0x10, RZ ;  /* 0x0000001003047824 */ /* 0x000fe200078e00ff */
[----:B------:R-:W-:Y:S01]  /*5660*/  SHF.R.U32.HI R12, RZ, 0x2, R29 ;  /* 0x00000002ff0c7819 */ /* 0x000fe2000001161d */
[----:B------:R-:W-:Y:S01]  /*5670*/  BSSY.RECONVERGENT B0, `(.L_x_24) ;  /* 0x000001b000007945 */ /* 0x000fe20003800200 */
[----:B------:R-:W-:Y:S01]  /*5680*/  LOP3.LUT R7, R7, R32, RZ, 0x3c, !PT ;  /* 0x0000002007077212 */ /* 0x000fe200078e3cff */
[----:B------:R-:W-:Y:S01]  /*5690*/  IMAD.MOV.U32 R32, RZ, RZ, R3 ;  /* 0x000000ffff207224 */ /* 0x000fe200078e0003 */
[----:B------:R-:W-:-:S03]  /*56a0*/  LOP3.LUT R12, R12, R29, RZ, 0x3c, !PT ;  /* 0x0000001d0c0c7212 */ /* 0x000fc600078e3cff */
[----:B------:R-:W-:-:S05]  /*56b0*/  IMAD.SHL.U32 R8, R7, 0x2, RZ ;  /* 0x0000000207087824 */ /* 0x000fca00078e00ff */
[----:B------:R-:W-:-:S04]  /*56c0*/  LOP3.LUT R4, R7, R8, R4, 0x96, !PT ;  /* 0x0000000807047212 */ /* 0x000fc800078e9604 */
[----:B------:R-:W-:Y:S01]  /*56d0*/  LOP3.LUT R7, R4, R3, RZ, 0x3c, !PT ;  /* 0x0000000304077212 */ /* 0x000fe200078e3cff */
[----:B------:R-:W-:-:S04]  /*56e0*/  IMAD.SHL.U32 R4, R12, 0x2, RZ ;  /* 0x000000020c047824 */ /* 0x000fc800078e00ff */
[----:B------:R-:W-:-:S05]  /*56f0*/  IMAD.SHL.U32 R9, R7, 0x10, RZ ;  /* 0x0000001007097824 */ /* 0x000fca00078e00ff */
[----:B------:R-:W-:Y:S01]  /*5700*/  LOP3.LUT R4, R12, R4, R9, 0x96, !PT ;  /* 0x000000040c047212 */ /* 0x000fe200078e9609 */
[----:B------:R-:W-:-:S03]  /*5710*/  IMAD.MOV.U32 R9, RZ, RZ, 0x2f800000 ;  /* 0x2f800000ff097424 */ /* 0x000fc600078e00ff */
[----:B------:R-:W-:Y:S01]  /*5720*/  LOP3.LUT R33, R4, R7, RZ, 0x3c, !PT ;  /* 0x0000000704217212 */ /* 0x000fe200078e3cff */
[----:B------:R-:W-:-:S03]  /*5730*/  IMAD.IADD R4, R7, 0x1, R6 ;  /* 0x0000000107047824 */ /* 0x000fc600078e0206 */
[----:B------:R-:W-:Y:S02]  /*5740*/  IADD3 R8, PT, PT, R6, 0x587c5, R33 ;  /* 0x000587c506087810 */ /* 0x000fe40007ffe021 */
[----:B------:R-:W-:Y:S02]  /*5750*/  I2FP.F32.U32 R4, R4 ;  /* 0x0000000400047245 */ /* 0x000fe40000201000 */
[----:B------:R-:W-:-:S03]  /*5760*/  I2FP.F32.U32 R8, R8 ;  /* 0x0000000800087245 */ /* 0x000fc60000201000 */
[-C--:B------:R-:W-:Y:S02]  /*5770*/  FFMA R4, R4, R9.reuse, 1.1641532182693481445e-10 ;  /* 0x2f00000004047423 */ /* 0x080fe40000000009 */
[----:B------:R-:W-:Y:S02]  /*5780*/  FFMA R8, R8, R9, 1.1641532182693481445e-10 ;  /* 0x2f00000008087423 */ /* 0x000fe40000000009 */
[----:B------:R-:W-:Y:S01]  /*5790*/  FADD R29, R4, R4 ;  /* 0x00000004041d7221 */ /* 0x000fe20000000000 */
[----:B------:R-:W-:Y:S01]  /*57a0*/  MOV R4, 0x5820 ;  /* 0x0000582000047802 */ /* 0x000fe20000000f00 */
[----:B------:R-:W0:Y:S02]  /*57b0*/  F2F.F64.F32 R30, R8 ;  /* 0x00000008001e7310 */ /* 0x000e240000201800 */
[----:B------:R-:W-:-:S06]  /*57c0*/  FADD R36, RZ, R29 ;  /* 0x0000001dff247221 */ /* 0x000fcc0000000000 */
[----:B------:R-:W1:Y:S01]  /*57d0*/  F2F.F64.F32 R36, R36 ;  /* 0x0000002400247310 */ /* 0x000e620000201800 */
[----:B0-----:R-:W-:Y:S01]  /*57e0*/  DMUL R30, R10, R30 ;  /* 0x0000001e0a1e7228 */ /* 0x001fe20000000000 */
[----:B-1----:R-:W-:Y:S02]  /*57f0*/  IMAD.MOV.U32 R22, RZ, RZ, R36 ;  /* 0x000000ffff167224 */ /* 0x002fe400078e0024 */
[----:B------:R-:W-:-:S08]  /*5800*/  IMAD.MOV.U32 R23, RZ, RZ, R37 ;  /* 0x000000ffff177224 */ /* 0x000fd000078e0025 */
[----:B------:R-:W-:Y:S05]  /*5810*/  CALL.REL.NOINC `($_Z2MCPd$__internal_accurate_pow) ;  /* 0x00000004002c7944 */ /* 0x000fea0003c00000 */
[----:B------:R-:W-:Y:S05]  /*5820*/  BSYNC.RECONVERGENT B0 ;  /* 0x0000000000007941 */ /* 0x000fea0003800200 */
.L_x_24:
[----:B------:R-:W-:Y:S01]  /*5830*/  SHF.R.U32.HI R3, RZ, 0x2, R28 ;  /* 0x00000002ff037819 */ /* 0x000fe2000001161c */
[----:B------:R-:W-:Y:S01]  /*5840*/  IMAD.SHL.U32 R4, R33, 0x10, RZ ;  /* 0x0000001021047824 */ /* 0x000fe200078e00ff */
[----:B------:R-:W-:Y:S01]  /*5850*/  SHF.R.U32.HI R14, RZ, 0x2, R35 ;  /* 0x00000002ff0e7819 */ /* 0x000fe20000011623 */
[----:B------:R-:W-:Y:S01]  /*5860*/  DADD R36, R36, 4 ;  /* 0x4010000024247429 */ /* 0x000fe20000000000 */
[----:B------:R-:W-:Y:S01]  /*5870*/  LOP3.LUT R3, R3, R28, RZ, 0x3c, !PT ;  /* 0x0000001c03037212 */ /* 0x000fe200078e3cff */
[----:B------:R-:W-:Y:S01]  /*5880*/  IMAD.MOV.U32 R15, RZ, RZ, 0x2f800000 ;  /* 0x2f800000ff0f7424 */ /* 0x000fe200078e00ff */
[----:B------:R-:W-:Y:S01]  /*5890*/  LOP3.LUT R14, R14, R35, RZ, 0x3c, !PT ;  /* 0x000000230e0e7212 */ /* 0x000fe200078e3cff */
[----:B------:R-:W-:Y:S01]  /*58a0*/  BSSY.RECONVERGENT B0, `(.L_x_25) ;  /* 0x0000025000007945 */ /* 0x000fe20003800200 */
[----:B------:R-:W-:Y:S01]  /*58b0*/  FSETP.NEU.AND P0, PT, R29, RZ, PT ;  /* 0x000000ff1d00720b */ /* 0x000fe20003f0d000 */
[----:B------:R-:W-:Y:S01]  /*58c0*/  IMAD.SHL.U32 R12, R3, 0x2, RZ ;  /* 0x00000002030c7824 */ /* 0x000fe200078e00ff */
[----:B------:R-:W-:Y:S01]  /*58d0*/  FSETP.NEU.AND P2, PT, R29, +INF , PT ;  /* 0x7f8000001d00780b */ /* 0x000fe20003f4d000 */
[----:B------:R-:W-:Y:S01]  /*58e0*/  VIADD R34, R2, 0x1 ;  /* 0x0000000102227836 */ /* 0x000fe20000000000 */
[----:B------:R-:W-:-:S02]  /*58f0*/  FSEL R9, R9, RZ, P0 ;  /* 0x000000ff09097208 */ /* 0x000fc40000000000 */
[----:B------:R-:W-:Y:S02]  /*5900*/  LOP3.LUT R4, R3, R12, R4, 0x96, !PT ;  /* 0x0000000c03047212 */ /* 0x000fe400078e9604 */
[----:B------:R-:W-:Y:S02]  /*5910*/  LOP3.LUT R36, R37, 0x7ff00000, RZ, 0xc0, !PT ;  /* 0x7ff0000025247812 */ /* 0x000fe400078ec0ff */
[----:B------:R-:W-:Y:S01]  /*5920*/  LOP3.LUT R35, R4, R33, RZ, 0x3c, !PT ;  /* 0x0000002104237212 */ /* 0x000fe200078e3cff */
[----:B------:R-:W-:Y:S01]  /*5930*/  IMAD.SHL.U32 R4, R14, 0x2, RZ ;  /* 0x000000020e047824 */ /* 0x000fe200078e00ff */
[----:B------:R-:W-:Y:S02]  /*5940*/  ISETP.NE.AND P1, PT, R36, 0x7ff00000, PT ;  /* 0x7ff000002400780c */ /* 0x000fe40003f25270 */
[----:B------:R-:W-:Y:S01]  /*5950*/  FSEL R13, R8, RZ, P0 ;  /* 0x000000ff080d7208 */ /* 0x000fe20000000000 */
[----:B------:R-:W-:Y:S01]  /*5960*/  IMAD.SHL.U32 R3, R35, 0x10, RZ ;  /* 0x0000001023037824 */ /* 0x000fe200078e00ff */
[----:B------:R-:W-:-:S04]  /*5970*/  FSETP.NEU.AND P3, PT, R29, 1, PT ;  /* 0x3f8000001d00780b */ /* 0x000fc80003f6d000 */
[----:B------:R-:W-:-:S04]  /*5980*/  LOP3.LUT R4, R14, R4, R3, 0x96, !PT ;  /* 0x000000040e047212 */ /* 0x000fc800078e9603 */
[----:B------:R-:W-:Y:S02]  /*5990*/  LOP3.LUT R3, R4, R35, RZ, 0x3c, !PT ;  /* 0x0000002304037212 */ /* 0x000fe400078e3cff */
[C---:B------:R-:W-:Y:S02]  /*59a0*/  IADD3 R4, PT, PT, R6.reuse, 0xb0f8a, R35 ;  /* 0x000b0f8a06047810 */ /* 0x040fe40007ffe023 */
[----:B------:R-:W-:Y:S02]  /*59b0*/  IADD3 R12, PT, PT, R6, 0x10974f, R3 ;  /* 0x0010974f060c7810 */ /* 0x000fe40007ffe003 */
[----:B------:R-:W-:Y:S02]  /*59c0*/  I2FP.F32.U32 R4, R4 ;  /* 0x0000000400047245 */ /* 0x000fe40000201000 */
[----:B------:R-:W-:Y:S02]  /*59d0*/  I2FP.F32.U32 R12, R12 ;  /* 0x0000000c000c7245 */ /* 0x000fe40000201000 */
[----:B------:R-:W-:Y:S01]  /*59e0*/  @!P1 FSEL R9, R9, RZ, P2 ;  /* 0x000000ff09099208 */ /* 0x000fe20001000000 */
[-C--:B------:R-:W-:Y:S01]  /*59f0*/  FFMA R4, R4, R15.reuse, 1.1641532182693481445e-10 ;  /* 0x2f00000004047423 */ /* 0x080fe2000000000f */
[----:B------:R-:W-:Y:S01]  /*5a00*/  @!P1 FSEL R13, R13, +QNAN , P2 ;  /* 0x7ff000000d0d9808 */ /* 0x000fe20001000000 */
[----:B------:R-:W-:Y:S01]  /*5a10*/  FFMA R8, R12, R15, 1.1641532182693481445e-10 ;  /* 0x2f0000000c087423 */ /* 0x000fe2000000000f */
[----:B------:R-:W-:Y:S01]  /*5a20*/  FSEL R12, R9, RZ, P3 ;  /* 0x000000ff090c7208 */ /* 0x000fe20001800000 */
[----:B------:R-:W-:Y:S01]  /*5a30*/  FADD R36, R4, R4 ;  /* 0x0000000404247221 */ /* 0x000fe20000000000 */
[----:B------:R-:W-:-:S02]  /*5a40*/  FSEL R13, R13, 1.875, P3 ;  /* 0x3ff000000d0d7808 */ /* 0x000fc40001800000 */
[----:B------:R-:W-:Y:S01]  /*5a50*/  MOV R4, 0x5af0 ;  /* 0x00005af000047802 */ /* 0x000fe20000000f00 */
[----:B------:R-:W-:Y:S01]  /*5a60*/  FADD R28, RZ, R36 ;  /* 0x00000024ff1c7221 */ /* 0x000fe20000000000 */
[----:B------:R-:W0:Y:S02]  /*5a70*/  F2F.F64.F32 R8, R8 ;  /* 0x0000000800087310 */ /* 0x000e240000201800 */
[----:B------:R-:W-:-:S06]  /*5a80*/  DSETP.GTU.AND P0, PT, R30, R12, PT ;  /* 0x0000000c1e00722a */ /* 0x000fcc0003f0c000 */
[----:B------:R-:W1:Y:S01]  /*5a90*/  F2F.F64.F32 R28, R28 ;  /* 0x0000001c001c7310 */ /* 0x000e620000201800 */
[----:B0-----:R-:W-:-:S07]  /*5aa0*/  DMUL R30, R10, R8 ;  /* 0x000000080a1e7228 */ /* 0x001fce0000000000 */
[----:B------:R-:W-:Y:S02]  /*5ab0*/  @P0 IMAD.MOV R34, RZ, RZ, R2 ;  /* 0x000000ffff220224 */ /* 0x000fe400078e0202 */
[----:B-1----:R-:W-:Y:S02]  /*5ac0*/  IMAD.MOV.U32 R22, RZ, RZ, R28 ;  /* 0x000000ffff167224 */ /* 0x002fe400078e001c */
[----:B------:R-:W-:-:S07]  /*5ad0*/  IMAD.MOV.U32 R23, RZ, RZ, R29 ;  /* 0x000000ffff177224 */ /* 0x000fce00078e001d */
[----:B------:R-:W-:Y:S05]  /*5ae0*/  CALL.REL.NOINC `($_Z2MCPd$__internal_accurate_pow) ;  /* 0x0000000000787944 */ /* 0x000fea0003c00000 */
[----:B------:R-:W-:Y:S05]  /*5af0*/  BSYNC.RECONVERGENT B0 ;  /* 0x0000000000007941 */ /* 0x000fea0003800200 */
.L_x_25:
[----:B------:R-:W-:Y:S01]  /*5b00*/  DADD R28, R28, 4 ;  /* 0x401000001c1c7429 */ /* 0x000fe20000000000 */
[----:B------:R-:W-:Y:S01]  /*5b10*/  FSETP.NEU.AND P0, PT, R36, RZ, PT ;  /* 0x000000ff2400720b */ /* 0x000fe20003f0d000 */
[----:B------:R-:W-:Y:S01]  /*5b20*/  VIADD R6, R6, 0x161f14 ;  /* 0x00161f1406067836 */ /* 0x000fe20000000000 */
[----:B------:R-:W-:Y:S02]  /*5b30*/  FSETP.NEU.AND P2, PT, R36, +INF , PT ;  /* 0x7f8000002400780b */ /* 0x000fe40003f4d000 */
[----:B------:R-:W-:Y:S02]  /*5b40*/  FSEL R9, R9, RZ, P0 ;  /* 0x000000ff09097208 */ /* 0x000fe40000000000 */
[----:B------:R-:W-:Y:S02]  /*5b50*/  FSEL R2, R8, RZ, P0 ;  /* 0x000000ff08027208 */ /* 0x000fe40000000000 */
[----:B------:R-:W-:Y:S02]  /*5b60*/  FSETP.NEU.AND P0, PT, R36, 1, PT ;  /* 0x3f8000002400780b */ /* 0x000fe40003f0d000 */
[----:B------:R-:W-:Y:S01]  /*5b70*/  LOP3.LUT R28, R29, 0x7ff00000, RZ, 0xc0, !PT ;  /* 0x7ff000001d1c7812 */ /* 0x000fe200078ec0ff */
[----:B------:R-:W-:-:S03]  /*5b80*/  IMAD.MOV.U32 R29, RZ, RZ, R7 ;  /* 0x000000ffff1d7224 */ /* 0x000fc600078e0007 */
[----:B------:R-:W-:Y:S01]  /*5b90*/  ISETP.NE.AND P1, PT, R28, 0x7ff00000, PT ;  /* 0x7ff000001c00780c */ /* 0x000fe20003f25270 */
[----:B------:R-:W-:-:S12]  /*5ba0*/  IMAD.MOV.U32 R28, RZ, RZ, R33 ;  /* 0x000000ffff1c7224 */ /* 0x000fd800078e0021 */
[----:B------:R-:W-:Y:S02]  /*5bb0*/  @!P1 FSEL R9, R9, RZ, P2 ;  /* 0x000000ff09099208 */ /* 0x000fe40001000000 */
[----:B------:R-:W-:Y:S02]  /*5bc0*/  @!P1 FSEL R2, R2, +QNAN , P2 ;  /* 0x7ff0000002029808 */ /* 0x000fe40001000000 */
[----:B------:R-:W-:Y:S02]  /*5bd0*/  FSEL R8, R9, RZ, P0 ;  /* 0x000000ff09087208 */ /* 0x000fe40000000000 */
[----:B------:R-:W-:Y:S01]  /*5be0*/  FSEL R9, R2, 1.875, P0 ;  /* 0x3ff0000002097808 */ /* 0x000fe20000000000 */
[----:B------:R-:W-:Y:S01]  /*5bf0*/  VIADD R2, R34, 0x1 ;  /* 0x0000000122027836 */ /* 0x000fe20000000000 */
[----:B------:R-:W-:-:S04]  /*5c00*/  ISETP.NE.AND P1, PT, R6, -0x677f3a43, PT ;  /* 0x9880c5bd0600780c */ /* 0x000fc80003f25270 */
[----:B------:R-:W-:-:S14]  /*5c10*/  DSETP.GTU.AND P0, PT, R30, R8, PT ;  /* 0x000000081e00722a */ /* 0x000fdc0003f0c000 */
[----:B------:R-:W-:Y:S01]  /*5c20*/  @P0 IMAD.MOV R2, RZ, RZ, R34 ;  /* 0x000000ffff020224 */ /* 0x000fe200078e0222 */
[----:B------:R-:W-:Y:S06]  /*5c30*/  @P1 BRA `(.L_x_26) ;  /* 0xfffffff800801947 */ /* 0x000fec000383ffff */
[----:B------:R-:W0:Y:S01]  /*5c40*/  I2F.F64.U32 R2, R2 ;  /* 0x0000000200027312 */ /* 0x000e220000201800 */
[----:B------:R-:W1:Y:S01]  /*5c50*/  LDCU.64 UR4, c[0x0][0x380] ;  /* 0x00007000ff0477ac */ /* 0x000e620008000a00 */
[----:B------:R-:W-:Y:S02]  /*5c60*/  DADD R10, R10, R10 ;  /* 0x000000000a0a7229 */ /* 0x000fe4000000000a */
[----:B0-----:R-:W-:Y:S01]  /*5c70*/  DMUL R6, R2, 0.0009765625 ;  /* 0x3f50000002067828 */ /* 0x001fe20000000000 */
[----:B-1----:R-:W-:-:S07]  /*5c80*/  LEA R4, P0, R5, UR4, 0x3 ;  /* 0x0000000405047c11 */ /* 0x002fce000f8018ff */
[----:B------:R-:W-:Y:S01]  /*5c90*/  DMUL R6, R10, R6 ;  /* 0x000000060a067228 */ /* 0x000fe20000000000 */
[----:B------:R-:W-:-:S06]  /*5ca0*/  LEA.HI.X R5, R5, UR5, R0, 0x3, P0 ;  /* 0x0000000505057c11 */ /* 0x000fcc00080f1c00 */
[----:B------:R-:W-:Y:S01]  /*5cb0*/  STG.E.64 desc[UR8][R4.64], R6 ;  /* 0x0000000604007986 */ /* 0x000fe2000c101b08 */
[----:B------:R-:W-:Y:S05]  /*5cc0*/  EXIT ;  /* 0x000000000000794d */ /* 0x000fea0003800000 */
        .type           $_Z2MCPd$__internal_accurate_pow,@function
        .size           $_Z2MCPd$__internal_accurate_pow,(.L_x_29 - $_Z2MCPd$__internal_accurate_pow)
$_Z2MCPd$__internal_accurate_pow:
[----:B------:R-:W-:Y:S01]  /*5cd0*/  ISETP.GT.U32.AND P0, PT, R23, 0xfffff, PT ;  /* 0x000fffff1700780c */ /* 0x000fe20003f04070 */
[----:B------:R-:W-:Y:S01]  /*5ce0*/  IMAD.MOV.U32 R12, RZ, RZ, R23 ;  /* 0x000000ffff0c7224 */ /* 0x000fe200078e0017 */
[----:B------:R-:W-:Y:S01]  /*5cf0*/  UMOV UR4, 0x7d2cafe2 ;  /* 0x7d2cafe200047882 */ /* 0x000fe20000000000 */
[----:B------:R-:W-:Y:S01]  /*5d00*/  IMAD.MOV.U32 R16, RZ, RZ, 0x41ad3b5a ;  /* 0x41ad3b5aff107424 */ /* 0x000fe200078e00ff */
[----:B------:R-:W-:Y:S01]  /*5d10*/  UMOV UR5, 0x3eb0f5ff ;  /* 0x3eb0f5ff00057882 */ /* 0x000fe20000000000 */
[----:B------:R-:W-:Y:S01]  /*5d20*/  IMAD.MOV.U32 R17, RZ, RZ, 0x3ed0f5d2 ;  /* 0x3ed0f5d2ff117424 */ /* 0x000fe200078e00ff */
[----:B------:R-:W-:Y:S01]  /*5d30*/  UMOV UR6, 0x3b39803f ;  /* 0x3b39803f00067882 */ /* 0x000fe20000000000 */
[----:B------:R-:W-:-:S06]  /*5d40*/  UMOV UR7, 0x3c7abc9e ;  /* 0x3c7abc9e00077882 */ /* 0x000fcc0000000000 */
[----:B------:R-:W-:-:S10]  /*5d50*/  @!P0 DMUL R8, R22, 1.80143985094819840000e+16 ;  /* 0x4350000016088828 */ /* 0x000fd40000000000 */
[----:B------:R-:W-:Y:S02]  /*5d60*/  @!P0 IMAD.MOV.U32 R12, RZ, RZ, R9 ;  /* 0x000000ffff0c8224 */ /* 0x000fe400078e0009 */
[----:B------:R-:W-:-:S03]  /*5d70*/  @!P0 IMAD.MOV.U32 R22, RZ, RZ, R8 ;  /* 0x000000ffff168224 */ /* 0x000fc600078e0008 */
[----:B------:R-:W-:Y:S01]  /*5d80*/  LOP3.LUT R13, R12, 0x800fffff, RZ, 0xc0, !PT ;  /* 0x800fffff0c0d7812 */ /* 0x000fe200078ec0ff */
[----:B------:R-:W-:Y:S02]  /*5d90*/  IMAD.MOV.U32 R14, RZ, RZ, R22 ;  /* 0x000000ffff0e7224 */ /* 0x000fe400078e0016 */
[----:B------:R-:W-:Y:S01]  /*5da0*/  IMAD.MOV.U32 R12, RZ, RZ, RZ ;  /* 0x000000ffff0c7224 */ /* 0x000fe200078e00ff */
[----:B------:R-:W-:-:S04]  /*5db0*/  LOP3.LUT R13, R13, 0x3ff00000, RZ, 0xfc, !PT ;  /* 0x3ff000000d0d7812 */ /* 0x000fc800078efcff */
[----:B------:R-:W-:Y:S01]  /*5dc0*/  ISETP.GE.U32.AND P1, PT, R13, 0x3ff6a09f, PT ;  /* 0x3ff6a09f0d00780c */ /* 0x000fe20003f26070 */
[----:B------:R-:W-:-:S12]  /*5dd0*/  IMAD.MOV.U32 R15, RZ, RZ, R13 ;  /* 0x000000ffff0f7224 */ /* 0x000fd800078e000d */
[----:B------:R-:W-:-:S04]  /*5de0*/  @P1 VIADD R8, R15, 0xfff00000 ;  /* 0xfff000000f081836 */ /* 0x000fc80000000000 */
[----:B------:R-:W-:Y:S01]  /*5df0*/  @P1 IMAD.MOV.U32 R15, RZ, RZ, R8 ;  /* 0x000000ffff0f1224 */ /* 0x000fe200078e0008 */
[----:B------:R-:W-:Y:S02]  /*5e00*/  SHF.R.U32.HI R8, RZ, 0x14, R23 ;  /* 0x00000014ff087819 */ /* 0x000fe40000011617 */
[----:B------:R-:W-:-:S03]  /*5e10*/  @!P0 LEA.HI R8, R9, 0xffffffca, RZ, 0xc ;  /* 0xffffffca09088811 */ /* 0x000fc600078f60ff */
[C---:B------:R-:W-:Y:S02]  /*5e20*/  DADD R20, R14.reuse, 1 ;  /* 0x3ff000000e147429 */ /* 0x040fe40000000000 */
[----:B------:R-:W-:Y:S01]  /*5e30*/  DADD R14, R14, -1 ;  /* 0xbff000000e0e7429 */ /* 0x000fe20000000000 */
[C---:B------:R-:W-:Y:S02]  /*5e40*/  VIADD R9, R8.reuse, 0xfffffc01 ;  /* 0xfffffc0108097836 */ /* 0x040fe40000000000 */
[----:B------:R-:W-:Y:S01]  /*5e50*/  @P1 VIADD R9, R8, 0xfffffc02 ;  /* 0xfffffc0208091836 */ /* 0x000fe20000000000 */
[----:B------:R-:W0:Y:S02]  /*5e60*/  MUFU.RCP64H R13, R21 ;  /* 0x00000015000d7308 */ /* 0x000e240000001800 */
[----:B0-----:R-:W-:-:S08]  /*5e70*/  DFMA R18, -R20, R12, 1 ;  /* 0x3ff000001412742b */ /* 0x001fd0000000010c */
[----:B------:R-:W-:-:S08]  /*5e80*/  DFMA R18, R18, R18, R18 ;  /* 0x000000121212722b */ /* 0x000fd00000000012 */
[----:B------:R-:W-:-:S08]  /*5e90*/  DFMA R18, R12, R18, R12 ;  /* 0x000000120c12722b */ /* 0x000fd0000000000c */
[----:B------:R-:W-:-:S08]  /*5ea0*/  DMUL R12, R14, R18 ;  /* 0x000000120e0c7228 */ /* 0x000fd00000000000 */
[----:B------:R-:W-:-:S08]  /*5eb0*/  DFMA R12, R14, R18, R12 ;  /* 0x000000120e0c722b */ /* 0x000fd0000000000c */
[----:B------:R-:W-:-:S08]  /*5ec0*/  DMUL R26, R12, R12 ;  /* 0x0000000c0c1a7228 */ /* 0x000fd00000000000 */
[----:B------:R-:W-:Y:S01]  /*5ed0*/  DFMA R16, R26, UR4, R16 ;  /* 0x000000041a107c2b */ /* 0x000fe20008000010 */
[----:B------:R-:W-:Y:S01]  /*5ee0*/  UMOV UR4, 0x75488a3f ;  /* 0x75488a3f00047882 */ /* 0x000fe20000000000 */
[----:B------:R-:W-:-:S06]  /*5ef0*/  UMOV UR5, 0x3ef3b20a ;  /* 0x3ef3b20a00057882 */ /* 0x000fcc0000000000 */
[----:B------:R-:W-:Y:S01]  /*5f00*/  DFMA R24, R26, R16, UR4 ;  /* 0x000000041a187e2b */ /* 0x000fe20008000010 */
[----:B------:R-:W-:Y:S01]  /*5f10*/  UMOV UR4, 0xe4faecd5 ;  /* 0xe4faecd500047882 */ /* 0x000fe20000000000 */
[----:B------:R-:W-:Y:S01]  /*5f20*/  UMOV UR5, 0x3f1745cd ;  /* 0x3f1745cd00057882 */ /* 0x000fe20000000000 */
[----:B------:R-:W-:-:S05]  /*5f30*/  DADD R16, R14, -R12 ;  /* 0x000000000e107229 */ /* 0x000fca000000080c */
[----:B------:R-:W-:Y:S01]  /*5f40*/  DFMA R24, R26, R24, UR4 ;  /* 0x000000041a187e2b */ /* 0x000fe20008000018 */
[----:B------:R-:W-:Y:S01]  /*5f50*/  UMOV UR4, 0x258a578b ;  /* 0x258a578b00047882 */ /* 0x000fe20000000000 */
[----:B------:R-:W-:Y:S01]  /*5f60*/  UMOV UR5, 0x3f3c71c7 ;  /* 0x3f3c71c700057882 */ /* 0x000fe20000000000 */
[----:B------:R-:W-:-:S05]  /*5f70*/  DADD R16, R16, R16 ;  /* 0x0000000010107229 */ /* 0x000fca0000000010 */
[----:B------:R-:W-:Y:S01]  /*5f80*/  DFMA R24, R26, R24, UR4 ;  /* 0x000000041a187e2b */ /* 0x000fe20008000018 */
[----:B------:R-:W-:Y:S01]  /*5f90*/  UMOV UR4, 0x9242b910 ;  /* 0x9242b91000047882 */ /* 0x000fe20000000000 */
[----:B------:R-:W-:Y:S01]  /*5fa0*/  UMOV UR5, 0x3f624924 ;  /* 0x3f62492400057882 */ /* 0x000fe20000000000 */
[----:B------:R-:W-:-:S05]  /*5fb0*/  DFMA R16, R14, -R12, R16 ;  /* 0x8000000c0e10722b */ /* 0x000fca0000000010 */
[----:B------:R-:W-:Y:S01]  /*5fc0*/  DFMA R24, R26, R24, UR4 ;  /* 0x000000041a187e2b */ /* 0x000fe20008000018 */
[----:B------:R-:W-:Y:S01]  /*5fd0*/  UMOV UR4, 0x99999dfb ;  /* 0x99999dfb00047882 */ /* 0x000fe20000000000 */
[----:B------:R-:W-:Y:S01]  /*5fe0*/  UMOV UR5, 0x3f899999 ;  /* 0x3f89999900057882 */ /* 0x000fe20000000000 */
[----:B------:R-:W-:Y:S02]  /*5ff0*/  DMUL R16, R18, R16 ;  /* 0x0000001012107228 */ /* 0x000fe40000000000 */
[----:B------:R-:W-:-:S03]  /*6000*/  DMUL R18, R12, R12 ;  /* 0x0000000c0c127228 */ /* 0x000fc60000000000 */
[----:B------:R-:W-:Y:S01]  /*6010*/  DFMA R24, R26, R24, UR4 ;  /* 0x000000041a187e2b */ /* 0x000fe20008000018 */
[----:B------:R-:W-:Y:S01]  /*6020*/  UMOV UR4, 0x55555555 ;  /* 0x5555555500047882 */ /* 0x000fe20000000000 */
[----:B------:R-:W-:-:S03]  /*6030*/  UMOV UR5, 0x3fb55555 ;  /* 0x3fb5555500057882 */ /* 0x000fc60000000000 */
[----:B------:R-:W-:-:S03]  /*6040*/  DFMA R22, R12, R12, -R18 ;  /* 0x0000000c0c16722b */ /* 0x000fc60000000812 */
[----:B------:R-:W-:-:S08]  /*6050*/  DFMA R14, R26, R24, UR4 ;  /* 0x000000041a0e7e2b */ /* 0x000fd00008000018 */
[----:B------:R-:W-:Y:S01]  /*6060*/  DADD R20, -R14, UR4 ;  /* 0x000000040e147e29 */ /* 0x000fe20008000100 */
[----:B------:R-:W-:Y:S01]  /*6070*/  UMOV UR4, 0xb9e7b0 ;  /* 0x00b9e7b000047882 */ /* 0x000fe20000000000 */
[----:B------:R-:W-:-:S06]  /*6080*/  UMOV UR5, 0x3c46a4cb ;  /* 0x3c46a4cb00057882 */ /* 0x000fcc0000000000 */
[----:B------:R-:W-:Y:S01]  /*6090*/  DFMA R20, R26, R24, R20 ;  /* 0x000000181a14722b */ /* 0x000fe20000000014 */
[----:B------:R-:W-:Y:S01]  /*60a0*/  VIADD R25, R17, 0x100000 ;  /* 0x0010000011197836 */ /* 0x000fe20000000000 */
[----:B------:R-:W-:Y:S01]  /*60b0*/  DMUL R26, R12, R18 ;  /* 0x000000120c1a7228 */ /* 0x000fe20000000000 */
[----:B------:R-:W-:-:S06]  /*60c0*/  IMAD.MOV.U32 R24, RZ, RZ, R16 ;  /* 0x000000ffff187224 */ /* 0x000fcc00078e0010 */
[----:B------:R-:W-:Y:S02]  /*60d0*/  DFMA R22, R12, R24, R22 ;  /* 0x000000180c16722b */ /* 0x000fe40000000016 */
[----:B------:R-:W-:Y:S01]  /*60e0*/  DADD R24, R20, -UR4 ;  /* 0x8000000414187e29 */ /* 0x000fe20008000000 */
[----:B------:R-:W-:Y:S01]  /*60f0*/  UMOV UR4, 0x80000000 ;  /* 0x8000000000047882 */ /* 0x000fe20000000000 */
[----:B------:R-:W-:Y:S01]  /*6100*/  DFMA R20, R12, R18, -R26 ;  /* 0x000000120c14722b */ /* 0x000fe2000000081a */
[----:B------:R-:W-:-:S07]  /*6110*/  UMOV UR5, 0x43300000 ;  /* 0x4330000000057882 */ /* 0x000fce0000000000 */
[----:B------:R-:W-:Y:S02]  /*6120*/  DFMA R20, R16, R18, R20 ;  /* 0x000000121014722b */ /* 0x000fe40000000014 */
[----:B------:R-:W-:-:S06]  /*6130*/  DADD R18, R14, R24 ;  /* 0x000000000e127229 */ /* 0x000fcc0000000018 */
[----:B------:R-:W-:Y:S02]  /*6140*/  DFMA R20, R12, R22, R20 ;  /* 0x000000160c14722b */ /* 0x000fe40000000014 */
[----:B------:R-:W-:Y:S02]  /*6150*/  DADD R22, R14, -R18 ;  /* 0x000000000e167229 */ /* 0x000fe40000000812 */
[----:B------:R-:W-:-:S06]  /*6160*/  DMUL R14, R18, R26 ;  /* 0x0000001a120e7228 */ /* 0x000fcc0000000000 */
[----:B------:R-:W-:Y:S02]  /*6170*/  DADD R24, R24, R22 ;  /* 0x0000000018187229 */ /* 0x000fe40000000016 */
[----:B------:R-:W-:-:S08]  /*6180*/  DFMA R22, R18, R26, -R14 ;  /* 0x0000001a1216722b */ /* 0x000fd0000000080e */
[----:B------:R-:W-:-:S08]  /*6190*/  DFMA R20, R18, R20, R22 ;  /* 0x000000141214722b */ /* 0x000fd00000000016 */
[----:B------:R-:W-:-:S08]  /*61a0*/  DFMA R24, R24, R26, R20 ;  /* 0x0000001a1818722b */ /* 0x000fd00000000014 */
[----:B------:R-:W-:-:S08]  /*61b0*/  DADD R20, R14, R24 ;  /* 0x000000000e147229 */ /* 0x000fd00000000018 */
[--C-:B------:R-:W-:Y:S02]  /*61c0*/  DADD R18, R12, R20.reuse ;  /* 0x000000000c127229 */ /* 0x100fe40000000014 */
[----:B------:R-:W-:-:S06]  /*61d0*/  DADD R14, R14, -R20 ;  /* 0x000000000e0e7229 */ /* 0x000fcc0000000814 */
[----:B------:R-:W-:Y:S02]  /*61e0*/  DADD R12, R12, -R18 ;  /* 0x000000000c0c7229 */ /* 0x000fe40000000812 */
[----:B------:R-:W-:-:S06]  /*61f0*/  DADD R14, R24, R14 ;  /* 0x00000000180e7229 */ /* 0x000fcc000000000e */
[----:B------:R-:W-:-:S08]  /*6200*/  DADD R12, R20, R12 ;  /* 0x00000000140c7229 */ /* 0x000fd0000000000c */
[----:B------:R-:W-:Y:S01]  /*6210*/  DADD R14, R14, R12 ;  /* 0x000000000e0e7229 */ /* 0x000fe2000000000c */
[----:B------:R-:W-:Y:S01]  /*6220*/  LOP3.LUT R12, R9, 0x80000000, RZ, 0x3c, !PT ;  /* 0x80000000090c7812 */ /* 0x000fe200078e3cff */
[----:B------:R-:W-:-:S06]  /*6230*/  IMAD.MOV.U32 R13, RZ, RZ, 0x43300000 ;  /* 0x43300000ff0d7424 */ /* 0x000fcc00078e00ff */
[----:B------:R-:W-:Y:S02]  /*6240*/  DADD R16, R16, R14 ;  /* 0x0000000010107229 */ /* 0x000fe4000000000e */
[----:B------:R-:W-:Y:S01]  /*6250*/  DADD R12, R12, -UR4 ;  /* 0x800000040c0c7e29 */ /* 0x000fe20008000000 */
[----:B------:R-:W-:Y:S01]  /*6260*/  UMOV UR4, 0xfefa39ef ;  /* 0xfefa39ef00047882 */ /* 0x000fe20000000000 */
[----:B------:R-:W-:-:S04]  /*6270*/  UMOV UR5, 0x3fe62e42 ;  /* 0x3fe62e4200057882 */ /* 0x000fc80000000000 */
[----:B------:R-:W-:-:S08]  /*6280*/  DADD R14, R18, R16 ;  /* 0x00000000120e7229 */ /* 0x000fd00000000010 */
[--C-:B------:R-:W-:Y:S02]  /*6290*/  DFMA R8, R12, UR4, R14.reuse ;  /* 0x000000040c087c2b */ /* 0x100fe4000800000e */
[----:B------:R-:W-:-:S06]  /*62a0*/  DADD R20, R18, -R14 ;  /* 0x0000000012147229 */ /* 0x000fcc000000080e */
[----:B------:R-:W-:Y:S02]  /*62b0*/  DFMA R18, R12, -UR4, R8 ;  /* 0x800000040c127c2b */ /* 0x000fe40008000008 */
[----:B------:R-:W-:-:S06]  /*62c0*/  DADD R20, R16, R20 ;  /* 0x0000000010147229 */ /* 0x000fcc0000000014 */
[----:B------:R-:W-:-:S08]  /*62d0*/  DADD R18, -R14, R18 ;  /* 0x000000000e127229 */ /* 0x000fd00000000112 */
[----:B------:R-:W-:Y:S01]  /*62e0*/  DADD R14, R20, -R18 ;  /* 0x00000000140e7229 */ /* 0x000fe20000000812 */
[----:B------:R-:W-:Y:S02]  /*62f0*/  IMAD.MOV.U32 R18, RZ, RZ, 0x652b82fe ;  /* 0x652b82feff127424 */ /* 0x000fe400078e00ff */
[----:B------:R-:W-:-:S05]  /*6300*/  IMAD.MOV.U32 R19, RZ, RZ, 0x3ff71547 ;  /* 0x3ff71547ff137424 */ /* 0x000fca00078e00ff */
[----:B------:R-:W-:-:S08]  /*6310*/  DFMA R14, R12, UR6, R14 ;  /* 0x000000060c0e7c2b */ /* 0x000fd0000800000e */
[----:B------:R-:W-:-:S08]  /*6320*/  DADD R12, R8, R14 ;  /* 0x00000000080c7229 */ /* 0x000fd0000000000e */
[----:B------:R-:W-:Y:S02]  /*6330*/  DADD R16, R8, -R12 ;  /* 0x0000000008107229 */ /* 0x000fe4000000080c */
[----:B------:R-:W-:-:S06]  /*6340*/  DMUL R8, R12, 4 ;  /* 0x401000000c087828 */ /* 0x000fcc0000000000 */
[----:B------:R-:W-:Y:S02]  /*6350*/  DADD R14, R14, R16 ;  /* 0x000000000e0e7229 */ /* 0x000fe40000000010 */
[----:B------:R-:W-:-:S08]  /*6360*/  DFMA R12, R12, 4, -R8 ;  /* 0x401000000c0c782b */ /* 0x000fd00000000808 */
[----:B------:R-:W-:-:S08]  /*6370*/  DFMA R14, R14, 4, R12 ;  /* 0x401000000e0e782b */ /* 0x000fd0000000000c */
[----:B------:R-:W-:-:S08]  /*6380*/  DADD R20, R8, R14 ;  /* 0x0000000008147229 */ /* 0x000fd0000000000e */
[----:B------:R-:W-:Y:S02]  /*6390*/  DFMA R18, R20, R18, 6.75539944105574400000e+15 ;  /* 0x433800001412742b */ /* 0x000fe40000000012 */
[----:B------:R-:W-:Y:S01]  /*63a0*/  FSETP.GEU.AND P0, PT, |R21|, 4.1917929649353027344, PT ;  /* 0x4086232b1500780b */ /* 0x000fe20003f0e200 */
[----:B------:R-:W-:-:S05]  /*63b0*/  DADD R8, R8, -R20 ;  /* 0x0000000008087229 */ /* 0x000fca0000000814 */
[----:B------:R-:W-:-:S03]  /*63c0*/  DADD R12, R18, -6.75539944105574400000e+15 ;  /* 0xc3380000120c7429 */ /* 0x000fc60000000000 */
[----:B------:R-:W-:-:S05]  /*63d0*/  DADD R14, R14, R8 ;  /* 0x000000000e0e7229 */ /* 0x000fca0000000008 */
[----:B------:R-:W-:Y:S01]  /*63e0*/  DFMA R16, R12, -UR4, R20 ;  /* 0x800000040c107c2b */ /* 0x000fe20008000014 */
[----:B------:R-:W-:Y:S01]  /*63f0*/  UMOV UR4, 0x3b39803f ;  /* 0x3b39803f00047882 */ /* 0x000fe20000000000 */
[----:B------:R-:W-:-:S06]  /*6400*/  UMOV UR5, 0x3c7abc9e ;  /* 0x3c7abc9e00057882 */ /* 0x000fcc0000000000 */
[----:B------:R-:W-:Y:S01]  /*6410*/  DFMA R16, R12, -UR4, R16 ;  /* 0x800000040c107c2b */ /* 0x000fe20008000010 */
[----:B------:R-:W-:Y:S01]  /*6420*/  UMOV UR4, 0x69ce2bdf ;  /* 0x69ce2bdf00047882 */ /* 0x000fe20000000000 */
[----:B------:R-:W-:Y:S01]  /*6430*/  IMAD.MOV.U32 R12, RZ, RZ, -0x35dec16 ;  /* 0xfca213eaff0c7424 */ /* 0x000fe200078e00ff */
[----:B------:R-:W-:Y:S01]  /*6440*/  UMOV UR5, 0x3e5ade15 ;  /* 0x3e5ade1500057882 */ /* 0x000fe20000000000 */
[----:B------:R-:W-:-:S06]  /*6450*/  IMAD.MOV.U32 R13, RZ, RZ, 0x3e928af3 ;  /* 0x3e928af3ff0d7424 */ /* 0x000fcc00078e00ff */
[----:B------:R-:W-:Y:S01]  /*6460*/  DFMA R12, R16, UR4, R12 ;  /* 0x00000004100c7c2b */ /* 0x000fe2000800000c */
[----:B------:R-:W-:Y:S01]  /*6470*/  UMOV UR4, 0x62401315 ;  /* 0x6240131500047882 */ /* 0x000fe20000000000 */
[----:B------:R-:W-:-:S06]  /*6480*/  UMOV UR5, 0x3ec71dee ;  /* 0x3ec71dee00057882 */ /* 0x000fcc0000000000 */
[----:B------:R-:W-:Y:S01]  /*6490*/  DFMA R12, R16, R12, UR4 ;  /* 0x00000004100c7e2b */ /* 0x000fe2000800000c */
        /* <DEDUP_REMOVED lines=20> */
[----:B------:R-:W-:-:S08]  /*65e0*/  DFMA R12, R16, R12, UR4 ;  /* 0x00000004100c7e2b */ /* 0x000fd0000800000c */
[----:B------:R-:W-:-:S08]  /*65f0*/  DFMA R12, R16, R12, 1 ;  /* 0x3ff00000100c742b */ /* 0x000fd0000000000c */
[----:B------:R-:W-:-:S10]  /*6600*/  DFMA R12, R16, R12, 1 ;  /* 0x3ff00000100c742b */ /* 0x000fd4000000000c */
[----:B------:R-:W-:Y:S02]  /*6610*/  IMAD R17, R18, 0x100000, R13 ;  /* 0x0010000012117824 */ /* 0x000fe400078e020d */
[----:B------:R-:W-:Y:S01]  /*6620*/  IMAD.MOV.U32 R16, RZ, RZ, R12 ;  /* 0x000000ffff107224 */ /* 0x000fe200078e000c */
[----:B------:R-:W-:Y:S06]  /*6630*/  @!P0 BRA `(.L_x_27) ;  /* 0x0000000000308947 */ /* 0x000fec0003800000 */
[----:B------:R-:W-:Y:S01]  /*6640*/  FSETP.GEU.AND P1, PT, |R21|, 4.2275390625, PT ;  /* 0x408748001500780b */ /* 0x000fe20003f2e200 */
[C---:B------:R-:W-:Y:S02]  /*6650*/  DADD R16, R20.reuse, +INF ;  /* 0x7ff0000014107429 */ /* 0x040fe40000000000 */
[----:B------:R-:W-:-:S08]  /*6660*/  DSETP.GEU.AND P0, PT, R20, RZ, PT ;  /* 0x000000ff1400722a */ /* 0x000fd00003f0e000 */
[----:B------:R-:W-:Y:S02]  /*6670*/  FSEL R16, R16, RZ, P0 ;  /* 0x000000ff10107208 */ /* 0x000fe40000000000 */
[----:B------:R-:W-:Y:S02]  /*6680*/  @!P1 LEA.HI R8, R18, R18, RZ, 0x1 ;  /* 0x0000001212089211 */ /* 0x000fe400078f08ff */
[----:B------:R-:W-:Y:S02]  /*6690*/  FSEL R17, R17, RZ, P0 ;  /* 0x000000ff11117208 */ /* 0x000fe40000000000 */
[----:B------:R-:W-:-:S05]  /*66a0*/  @!P1 SHF.R.S32.HI R8, RZ, 0x1, R8 ;  /* 0x00000001ff089819 */ /* 0x000fca0000011408 */
[----:B------:R-:W-:Y:S02]  /*66b0*/  @!P1 IMAD.IADD R9, R18, 0x1, -R8 ;  /* 0x0000000112099824 */ /* 0x000fe400078e0a08 */
[----:B------:R-:W-:Y:S02]  /*66c0*/  @!P1 IMAD R13, R8, 0x100000, R13 ;  /* 0x00100000080d9824 */ /* 0x000fe400078e020d */
[----:B------:R-:W-:Y:S01]  /*66d0*/  @!P1 IMAD.MOV.U32 R8, RZ, RZ, RZ ;  /* 0x000000ffff089224 */ /* 0x000fe200078e00ff */
[----:B------:R-:W-:-:S06]  /*66e0*/  @!P1 LEA R9, R9, 0x3ff00000, 0x14 ;  /* 0x3ff0000009099811 */ /* 0x000fcc00078ea0ff */
[----:B------:R-:W-:-:S11]  /*66f0*/  @!P1 DMUL R16, R12, R8 ;  /* 0x000000080c109228 */ /* 0x000fd60000000000 */
.L_x_27:
[----:B------:R-:W-:Y:S01]  /*6700*/  DFMA R14, R14, R16, R16 ;  /* 0x000000100e0e722b */ /* 0x000fe20000000010 */
[----:B------:R-:W-:Y:S01]  /*6710*/  IMAD.MOV.U32 R12, RZ, RZ, R4 ;  /* 0x000000ffff0c7224 */ /* 0x000fe200078e0004 */
[----:B------:R-:W-:Y:S01]  /*6720*/  DSETP.NEU.AND P0, PT, |R16|, +INF , PT ;  /* 0x7ff000001000742a */ /* 0x000fe20003f0d200 */
[----:B------:R-:W-:-:S07]  /*6730*/  IMAD.MOV.U32 R13, RZ, RZ, 0x0 ;  /* 0x00000000ff0d7424 */ /* 0x000fce00078e00ff */
[----:B------:R-:W-:Y:S02]  /*6740*/  FSEL R9, R16, R14, !P0 ;  /* 0x0000000e10097208 */ /* 0x000fe40004000000 */
[----:B------:R-:W-:Y:S01]  /*6750*/  FSEL R8, R17, R15, !P0 ;  /* 0x0000000f11087208 */ /* 0x000fe20004000000 */
[----:B------:R-:W-:Y:S06]  /*6760*/  RET.REL.NODEC R12 `(_Z2MCPd) ;  /* 0xffffff980c247950 */ /* 0x000fec0003c3ffff */
.L_x_28:
[----:B------:R-:W-:-:S00]  /*6770*/  BRA `(.L_x_28) ;  /* 0xfffffffc00fc7947 */ /* 0x000fc0000383ffff */
[----:B------:R-:W-:-:S00]  /*6780*/  NOP ;  /* 0x0000000000007918 */ /* 0x000fc00000000000 */
[----:B------:R-:W-:-:S00]  /*6790*/  NOP ;  /* 0x0000000000007918 */ /* 0x000fc00000000000 */
[----:B------:R-:W-:-:S00]  /*67a0*/  NOP ;  /* 0x0000000000007918 */ /* 0x000fc00000000000 */
[----:B------:R-:W-:-:S00]  /*67b0*/  NOP ;  /* 0x0000000000007918 */ /* 0x000fc00000000000 */
[----:B------:R-:W-:-:S00]  /*67c0*/  NOP ;  /* 0x0000000000007918 */ /* 0x000fc00000000000 */
[----:B------:R-:W-:-:S00]  /*67d0*/  NOP ;  /* 0x0000000000007918 */ /* 0x000fc00000000000 */
[----:B------:R-:W-:-:S00]  /*67e0*/  NOP ;  /* 0x0000000000007918 */ /* 0x000fc00000000000 */
[----:B------:R-:W-:-:S00]  /*67f0*/  NOP ;  /* 0x0000000000007918 */ /* 0x000fc00000000000 */
.L_x_29:


//--------------------- .nv.global.init           --------------------------
	.section	.nv.global.init,"aw",@progbits
	.align	4
.nv.global.init:
	.type		mrg32k3aM1SubSeq,@object
	.size		mrg32k3aM1SubSeq,(mrg32k3aM2SubSeq - mrg32k3aM1SubSeq)
mrg32k3aM1SubSeq:
        /*0000*/ 	.byte	0x0b, 0xcc, 0xee, 0x04, 0x73, 0x29, 0x8b, 0x6f, 0xf6, 0x53, 0x03, 0xf6, 0x23, 0xf6, 0xea, 0xda
        /* <DEDUP_REMOVED lines=125> */
	.type		mrg32k3aM2SubSeq,@object
	.size		mrg32k3aM2SubSeq,(mrg32k3aM1 - mrg32k3aM2SubSeq)
mrg32k3aM2SubSeq:
        /* <DEDUP_REMOVED lines=126> */
	.type		mrg32k3aM1,@object
	.size		mrg32k3aM1,(mrg32k3aM1Seq - mrg32k3aM1)
mrg32k3aM1:
        /* <DEDUP_REMOVED lines=144> */
	.type		mrg32k3aM1Seq,@object
	.size		mrg32k3aM1Seq,(mrg32k3aM2 - mrg32k3aM1Seq)
mrg32k3aM1Seq:
        /* <DEDUP_REMOVED lines=144> */
	.type		mrg32k3aM2,@object
	.size		mrg32k3aM2,(mrg32k3aM2Seq - mrg32k3aM2)
mrg32k3aM2:
        /* <DEDUP_REMOVED lines=144> */
	.type		mrg32k3aM2Seq,@object
	.size		mrg32k3aM2Seq,(precalc_xorwow_matrix - mrg32k3aM2Seq)
mrg32k3aM2Seq:
        /* <DEDUP_REMOVED lines=144> */
	.type		precalc_xorwow_matrix,@object
	.size		precalc_xorwow_matrix,(precalc_xorwow_offset_matrix - precalc_xorwow_matrix)
precalc_xorwow_matrix:
        /* <DEDUP_REMOVED lines=6400> */
	.type		precalc_xorwow_offset_matrix,@object
	.size		precalc_xorwow_offset_matrix,(.L_1 - precalc_xorwow_offset_matrix)
precalc_xorwow_offset_matrix:
        /* <DEDUP_REMOVED lines=6400> */
.L_1:


//--------------------- .nv.shared.reserved.0     --------------------------
	.section	.nv.shared.reserved.0,"aw",@nobits
	.weak		__nv_reservedSMEM_offset_0_alias
	.size		__nv_reservedSMEM_offset_0_alias, 0, 64
	.other		__nv_reservedSMEM_offset_0_alias,@"STO_CUDA_RESERVED_SHARED STV_DEFAULT"
__nv_reservedSMEM_offset_0_alias:
	.zero		0
	.zero		64


//--------------------- .nv.constant0._Z2MCPd     --------------------------
	.section	.nv.constant0._Z2MCPd,"a",@progbits
	.sectionflags	@""
	.align	4
.nv.constant0._Z2MCPd:
	.zero		904


//--------------------- SYMBOLS --------------------------

	.type		.nv.reservedSmem.offset0,@object
	.size		.nv.reservedSmem.offset0,0x4
